//
// Generated by NVIDIA NVVM Compiler
//
// Compiler Build ID: CL-36424714
// Cuda compilation tools, release 13.0, V13.0.88
// Based on NVVM 20.0.0
//

.version 9.0
.target sm_100
.address_size 64

	// .globl	PBF_2
.func  (.param .b64 func_retval0) __internal_accurate_pow
(
	.param .b64 __internal_accurate_pow_param_0,
	.param .b64 __internal_accurate_pow_param_1
)
;

.visible .entry PBF_2(
	.param .u64 .ptr .align 1 PBF_2_param_0,
	.param .u64 .ptr .align 1 PBF_2_param_1,
	.param .f32 PBF_2_param_2,
	.param .u32 PBF_2_param_3
)
{
	.reg .pred 	%p<47>;
	.reg .b32 	%r<58>;
	.reg .b32 	%f<75>;
	.reg .b64 	%rd<14>;
	.reg .b64 	%fd<68>;

	ld.param.u64 	%rd5, [PBF_2_param_0];
	ld.param.f32 	%f29, [PBF_2_param_2];
	ld.param.u32 	%r13, [PBF_2_param_3];
	cvta.to.global.u64 	%rd1, %rd5;
	mov.u32 	%r14, %ntid.x;
	mov.u32 	%r15, %ctaid.x;
	mov.u32 	%r16, %tid.x;
	mad.lo.s32 	%r1, %r14, %r15, %r16;
	setp.gt.s32 	%p2, %r1, %r13;
	@%p2 bra 	$L__BB0_16;
	mul.wide.s32 	%rd6, %r1, 40;
	add.s64 	%rd2, %rd1, %rd6;
	ld.global.f32 	%f1, [%rd2];
	ld.global.f32 	%f2, [%rd2+4];
	ld.global.f32 	%f3, [%rd2+8];
	ld.global.f32 	%f4, [%rd2+28];
	mul.lo.s32 	%r2, %r1, 200;
	cvt.f64.f32 	%fd20, %f29;
	{
	.reg .b32 %temp; 
	mov.b64 	{%temp, %r18}, %fd20;
	}
	mov.f64 	%fd21, 0d4018000000000000;
	{
	.reg .b32 %temp; 
	mov.b64 	{%temp, %r19}, %fd21;
	}
	and.b32  	%r20, %r19, 2146435072;
	setp.eq.s32 	%p3, %r20, 1073741824;
	abs.f64 	%fd1, %fd20;
	setp.lt.s32 	%p5, %r18, 0;
	and.pred  	%p1, %p5, %p3;
	selp.b32 	%r21, %r18, 0, %p3;
	setp.lt.s32 	%p6, %r19, 0;
	or.b32  	%r22, %r21, 2146435072;
	selp.b32 	%r23, %r22, %r21, %p6;
	mov.b32 	%r57, 0;
	mov.b64 	%fd2, {%r57, %r23};
	add.f64 	%fd22, %fd20, 0d4018000000000000;
	{
	.reg .b32 %temp; 
	mov.b64 	{%temp, %r24}, %fd22;
	}
	and.b32  	%r3, %r24, 2146435072;
	selp.b32 	%r25, 0, 2146435072, %p6;
	and.b32  	%r26, %r19, 2147483647;
	setp.ne.s32 	%p7, %r26, 1071644672;
	and.pred  	%p8, %p3, %p7;
	or.b32  	%r27, %r25, -2147483648;
	selp.b32 	%r28, %r27, %r25, %p8;
	selp.b32 	%r29, %r28, %r25, %p5;
	mov.b64 	%fd3, {%r57, %r29};
	add.rn.f64 	%fd4, %fd20, %fd21;
	mov.f64 	%fd23, 0d4000000000000000;
	{
	.reg .b32 %temp; 
	mov.b64 	{%temp, %r4}, %fd23;
	}
	and.b32  	%r5, %r4, 2146435072;
	setp.lt.s32 	%p10, %r4, 0;
	selp.b32 	%r6, 0, 2146435072, %p10;
	mov.f32 	%f74, 0f00000000;
	mov.f32 	%f73, %f74;
	mov.f32 	%f72, %f74;
	mov.f32 	%f71, %f74;
$L__BB0_2:
	ld.param.u64 	%rd13, [PBF_2_param_1];
	add.s32 	%r30, %r57, %r2;
	cvta.to.global.u64 	%rd7, %rd13;
	mul.wide.s32 	%rd8, %r30, 4;
	add.s64 	%rd3, %rd7, %rd8;
	ld.global.u32 	%r8, [%rd3];
	setp.lt.s32 	%p11, %r8, 0;
	@%p11 bra 	$L__BB0_15;
	setp.lt.s32 	%p12, %r4, 0;
	setp.eq.s32 	%p13, %r5, 1062207488;
	setp.eq.f32 	%p15, %f29, 0f3F800000;
	setp.neu.f64 	%p16, %fd1, 0d7FF0000000000000;
	setp.nan.f32 	%p17, %f29, %f29;
	setp.ne.s32 	%p18, %r3, 2146435072;
	setp.eq.f32 	%p19, %f29, 0f00000000;
	mul.wide.u32 	%rd9, %r8, 40;
	add.s64 	%rd10, %rd1, %rd9;
	ld.global.f32 	%f31, [%rd10];
	ld.global.f32 	%f32, [%rd10+4];
	ld.global.f32 	%f33, [%rd10+8];
	sub.f32 	%f9, %f1, %f31;
	sub.f32 	%f10, %f2, %f32;
	sub.f32 	%f11, %f3, %f33;
	mul.f32 	%f34, %f10, %f10;
	fma.rn.f32 	%f35, %f9, %f9, %f34;
	fma.rn.f32 	%f36, %f11, %f11, %f35;
	sqrt.rn.f32 	%f37, %f36;
	{ // callseq 0, 0
	.param .b64 param0;
	st.param.f64 	[param0], %fd1;
	.param .b64 param1;
	st.param.f64 	[param1], 0d4018000000000000;
	.param .b64 retval0;
	call.uni (retval0), 
	__internal_accurate_pow, 
	(
	param0, 
	param1
	);
	ld.param.f64 	%fd24, [retval0];
	} // callseq 0
	neg.f64 	%fd26, %fd24;
	selp.f64 	%fd27, %fd26, %fd24, %p1;
	selp.f64 	%fd5, %fd2, %fd27, %p19;
	selp.f64 	%fd28, %fd5, %fd3, %p16;
	selp.f64 	%fd29, %fd4, %fd28, %p17;
	selp.f64 	%fd30, %fd5, %fd29, %p18;
	mul.f64 	%fd31, %fd30, 0d400921FA00000000;
	selp.f64 	%fd32, 0d400921FA00000000, %fd31, %p15;
	cvt.f64.f32 	%fd33, %f37;
	mul.f64 	%fd6, %fd32, %fd33;
	sub.f32 	%f12, %f29, %f37;
	cvt.f64.f32 	%fd7, %f12;
	{
	.reg .b32 %temp; 
	mov.b64 	{%temp, %r9}, %fd7;
	}
	abs.f64 	%fd8, %fd7;
	{ // callseq 1, 0
	.param .b64 param0;
	st.param.f64 	[param0], %fd8;
	.param .b64 param1;
	st.param.f64 	[param1], 0d4000000000000000;
	.param .b64 retval0;
	call.uni (retval0), 
	__internal_accurate_pow, 
	(
	param0, 
	param1
	);
	ld.param.f64 	%fd34, [retval0];
	} // callseq 1
	setp.lt.s32 	%p20, %r9, 0;
	neg.f64 	%fd36, %fd34;
	selp.f64 	%fd37, %fd36, %fd34, %p13;
	selp.f64 	%fd38, %fd37, %fd34, %p20;
	setp.eq.f32 	%p21, %f12, 0f00000000;
	selp.b32 	%r31, %r9, 0, %p13;
	or.b32  	%r32, %r31, 2146435072;
	selp.b32 	%r33, %r32, %r31, %p12;
	mov.b32 	%r34, 0;
	mov.b64 	%fd39, {%r34, %r33};
	selp.f64 	%fd66, %fd39, %fd38, %p21;
	add.f64 	%fd40, %fd7, 0d4000000000000000;
	{
	.reg .b32 %temp; 
	mov.b64 	{%temp, %r35}, %fd40;
	}
	and.b32  	%r36, %r35, 2146435072;
	setp.ne.s32 	%p22, %r36, 2146435072;
	@%p22 bra 	$L__BB0_8;
	setp.num.f32 	%p23, %f12, %f12;
	@%p23 bra 	$L__BB0_6;
	mov.f64 	%fd41, 0d4000000000000000;
	add.rn.f64 	%fd66, %fd7, %fd41;
	bra.uni 	$L__BB0_8;
$L__BB0_6:
	setp.neu.f64 	%p24, %fd8, 0d7FF0000000000000;
	@%p24 bra 	$L__BB0_8;
	and.b32  	%r38, %r4, 2147483647;
	setp.ne.s32 	%p27, %r38, 1071644672;
	or.b32  	%r39, %r6, -2147483648;
	selp.b32 	%r40, %r39, %r6, %p27;
	selp.b32 	%r41, %r40, %r6, %p13;
	selp.b32 	%r42, %r41, %r6, %p20;
	mov.b32 	%r43, 0;
	mov.b64 	%fd66, {%r43, %r42};
$L__BB0_8:
	setp.eq.f32 	%p28, %f12, 0f3F800000;
	selp.f64 	%fd42, 0d3FF0000000000000, %fd66, %p28;
	mov.f64 	%fd43, 0dC046800000000000;
	div.rn.f64 	%fd44, %fd43, %fd6;
	mul.f64 	%fd45, %fd44, %fd42;
	cvt.rn.f32.f64 	%f38, %fd45;
	mul.f32 	%f39, %f9, %f38;
	mul.f32 	%f40, %f10, %f38;
	mul.f32 	%f41, %f11, %f38;
	add.f32 	%f74, %f74, %f39;
	add.f32 	%f73, %f73, %f40;
	add.f32 	%f72, %f72, %f41;
	mul.f32 	%f42, %f40, %f40;
	fma.rn.f32 	%f43, %f39, %f39, %f42;
	fma.rn.f32 	%f44, %f41, %f41, %f43;
	add.f32 	%f71, %f71, %f44;
	ld.global.u32 	%r10, [%rd3+4];
	setp.lt.s32 	%p29, %r10, 0;
	@%p29 bra 	$L__BB0_15;
	setp.lt.s32 	%p30, %r4, 0;
	setp.eq.s32 	%p31, %r5, 1062207488;
	setp.eq.f32 	%p33, %f29, 0f3F800000;
	mul.wide.u32 	%rd11, %r10, 40;
	add.s64 	%rd12, %rd1, %rd11;
	ld.global.f32 	%f45, [%rd12];
	ld.global.f32 	%f46, [%rd12+4];
	ld.global.f32 	%f47, [%rd12+8];
	sub.f32 	%f17, %f1, %f45;
	sub.f32 	%f18, %f2, %f46;
	sub.f32 	%f19, %f3, %f47;
	mul.f32 	%f48, %f18, %f18;
	fma.rn.f32 	%f49, %f17, %f17, %f48;
	fma.rn.f32 	%f50, %f19, %f19, %f49;
	sqrt.rn.f32 	%f51, %f50;
	setp.nan.f32 	%p34, %f29, %f29;
	setp.ne.s32 	%p35, %r3, 2146435072;
	selp.f64 	%fd46, %fd5, %fd4, %p35;
	selp.f64 	%fd47, %fd46, %fd5, %p34;
	setp.neu.f64 	%p36, %fd1, 0d7FF0000000000000;
	selp.f64 	%fd48, %fd47, %fd3, %p36;
	selp.f64 	%fd49, %fd47, %fd48, %p34;
	selp.f64 	%fd50, %fd47, %fd49, %p35;
	mul.f64 	%fd51, %fd50, 0d400921FA00000000;
	selp.f64 	%fd52, 0d400921FA00000000, %fd51, %p33;
	cvt.f64.f32 	%fd53, %f51;
	mul.f64 	%fd13, %fd52, %fd53;
	sub.f32 	%f20, %f29, %f51;
	cvt.f64.f32 	%fd14, %f20;
	{
	.reg .b32 %temp; 
	mov.b64 	{%temp, %r11}, %fd14;
	}
	abs.f64 	%fd15, %fd14;
	{ // callseq 2, 0
	.param .b64 param0;
	st.param.f64 	[param0], %fd15;
	.param .b64 param1;
	st.param.f64 	[param1], 0d4000000000000000;
	.param .b64 retval0;
	call.uni (retval0), 
	__internal_accurate_pow, 
	(
	param0, 
	param1
	);
	ld.param.f64 	%fd54, [retval0];
	} // callseq 2
	setp.lt.s32 	%p37, %r11, 0;
	neg.f64 	%fd56, %fd54;
	selp.f64 	%fd57, %fd56, %fd54, %p31;
	selp.f64 	%fd58, %fd57, %fd54, %p37;
	setp.eq.f32 	%p38, %f20, 0f00000000;
	selp.b32 	%r44, %r11, 0, %p31;
	or.b32  	%r45, %r44, 2146435072;
	selp.b32 	%r46, %r45, %r44, %p30;
	mov.b32 	%r47, 0;
	mov.b64 	%fd59, {%r47, %r46};
	selp.f64 	%fd67, %fd59, %fd58, %p38;
	add.f64 	%fd60, %fd14, 0d4000000000000000;
	{
	.reg .b32 %temp; 
	mov.b64 	{%temp, %r48}, %fd60;
	}
	and.b32  	%r49, %r48, 2146435072;
	setp.ne.s32 	%p39, %r49, 2146435072;
	@%p39 bra 	$L__BB0_14;
	setp.nan.f32 	%p40, %f20, %f20;
	@%p40 bra 	$L__BB0_13;
	setp.neu.f64 	%p41, %fd15, 0d7FF0000000000000;
	@%p41 bra 	$L__BB0_14;
	and.b32  	%r51, %r4, 2147483647;
	setp.ne.s32 	%p44, %r51, 1071644672;
	or.b32  	%r52, %r6, -2147483648;
	selp.b32 	%r53, %r52, %r6, %p44;
	selp.b32 	%r54, %r53, %r6, %p31;
	selp.b32 	%r55, %r54, %r6, %p37;
	mov.b32 	%r56, 0;
	mov.b64 	%fd67, {%r56, %r55};
	bra.uni 	$L__BB0_14;
$L__BB0_13:
	mov.f64 	%fd61, 0d4000000000000000;
	add.rn.f64 	%fd67, %fd14, %fd61;
$L__BB0_14:
	setp.eq.f32 	%p45, %f20, 0f3F800000;
	selp.f64 	%fd62, 0d3FF0000000000000, %fd67, %p45;
	mov.f64 	%fd63, 0dC046800000000000;
	div.rn.f64 	%fd64, %fd63, %fd13;
	mul.f64 	%fd65, %fd64, %fd62;
	cvt.rn.f32.f64 	%f52, %fd65;
	mul.f32 	%f53, %f17, %f52;
	mul.f32 	%f54, %f18, %f52;
	mul.f32 	%f55, %f19, %f52;
	add.f32 	%f74, %f74, %f53;
	add.f32 	%f73, %f73, %f54;
	add.f32 	%f72, %f72, %f55;
	mul.f32 	%f56, %f54, %f54;
	fma.rn.f32 	%f57, %f53, %f53, %f56;
	fma.rn.f32 	%f58, %f55, %f55, %f57;
	add.f32 	%f71, %f71, %f58;
	add.s32 	%r57, %r57, 2;
	setp.ne.s32 	%p46, %r57, 200;
	@%p46 bra 	$L__BB0_2;
$L__BB0_15:
	mul.f32 	%f59, %f73, %f73;
	fma.rn.f32 	%f60, %f74, %f74, %f59;
	fma.rn.f32 	%f61, %f72, %f72, %f60;
	add.f32 	%f62, %f71, %f61;
	add.f32 	%f63, %f4, 0fBF800000;
	neg.f32 	%f64, %f63;
	add.f32 	%f65, %f62, 0f3C23D70A;
	div.rn.f32 	%f66, %f64, %f65;
	st.global.f32 	[%rd2+32], %f66;
$L__BB0_16:
	ret;

}
.func  (.param .b64 func_retval0) __internal_accurate_pow(
	.param .b64 __internal_accurate_pow_param_0,
	.param .b64 __internal_accurate_pow_param_1
)
{
	.reg .pred 	%p<8>;
	.reg .b32 	%r<49>;
	.reg .b32 	%f<3>;
	.reg .b64 	%fd<109>;

	ld.param.f64 	%fd10, [__internal_accurate_pow_param_0];
	ld.param.f64 	%fd11, [__internal_accurate_pow_param_1];
	{
	.reg .b32 %temp; 
	mov.b64 	{%temp, %r46}, %fd10;
	}
	{
	.reg .b32 %temp; 
	mov.b64 	{%r45, %temp}, %fd10;
	}
	shr.u32 	%r47, %r46, 20;
	setp.gt.u32 	%p1, %r46, 1048575;
	@%p1 bra 	$L__BB1_2;
	mul.f64 	%fd12, %fd10, 0d4350000000000000;
	{
	.reg .b32 %temp; 
	mov.b64 	{%temp, %r46}, %fd12;
	}
	{
	.reg .b32 %temp; 
	mov.b64 	{%r45, %temp}, %fd12;
	}
	shr.u32 	%r16, %r46, 20;
	add.s32 	%r47, %r16, -54;
$L__BB1_2:
	add.s32 	%r48, %r47, -1023;
	and.b32  	%r17, %r46, -2146435073;
	or.b32  	%r18, %r17, 1072693248;
	mov.b64 	%fd107, {%r45, %r18};
	setp.lt.u32 	%p2, %r18, 1073127583;
	@%p2 bra 	$L__BB1_4;
	{
	.reg .b32 %temp; 
	mov.b64 	{%r19, %temp}, %fd107;
	}
	{
	.reg .b32 %temp; 
	mov.b64 	{%temp, %r20}, %fd107;
	}
	add.s32 	%r21, %r20, -1048576;
	mov.b64 	%fd107, {%r19, %r21};
	add.s32 	%r48, %r47, -1022;
$L__BB1_4:
	add.f64 	%fd13, %fd107, 0dBFF0000000000000;
	add.f64 	%fd14, %fd107, 0d3FF0000000000000;
	rcp.approx.ftz.f64 	%fd15, %fd14;
	neg.f64 	%fd16, %fd14;
	fma.rn.f64 	%fd17, %fd16, %fd15, 0d3FF0000000000000;
	fma.rn.f64 	%fd18, %fd17, %fd17, %fd17;
	fma.rn.f64 	%fd19, %fd18, %fd15, %fd15;
	mul.f64 	%fd20, %fd13, %fd19;
	fma.rn.f64 	%fd21, %fd13, %fd19, %fd20;
	mul.f64 	%fd22, %fd21, %fd21;
	fma.rn.f64 	%fd23, %fd22, 0d3EB0F5FF7D2CAFE2, 0d3ED0F5D241AD3B5A;
	fma.rn.f64 	%fd24, %fd23, %fd22, 0d3EF3B20A75488A3F;
	fma.rn.f64 	%fd25, %fd24, %fd22, 0d3F1745CDE4FAECD5;
	fma.rn.f64 	%fd26, %fd25, %fd22, 0d3F3C71C7258A578B;
	fma.rn.f64 	%fd27, %fd26, %fd22, 0d3F6249249242B910;
	fma.rn.f64 	%fd28, %fd27, %fd22, 0d3F89999999999DFB;
	sub.f64 	%fd29, %fd13, %fd21;
	add.f64 	%fd30, %fd29, %fd29;
	neg.f64 	%fd31, %fd21;
	fma.rn.f64 	%fd32, %fd31, %fd13, %fd30;
	mul.f64 	%fd33, %fd19, %fd32;
	fma.rn.f64 	%fd34, %fd22, %fd28, 0d3FB5555555555555;
	mov.f64 	%fd35, 0d3FB5555555555555;
	sub.f64 	%fd36, %fd35, %fd34;
	fma.rn.f64 	%fd37, %fd22, %fd28, %fd36;
	add.f64 	%fd38, %fd37, 0dBC46A4CB00B9E7B0;
	add.f64 	%fd39, %fd34, %fd38;
	sub.f64 	%fd40, %fd34, %fd39;
	add.f64 	%fd41, %fd38, %fd40;
	mul.rn.f64 	%fd42, %fd21, %fd21;
	neg.f64 	%fd43, %fd42;
	fma.rn.f64 	%fd44, %fd21, %fd21, %fd43;
	{
	.reg .b32 %temp; 
	mov.b64 	{%r22, %temp}, %fd33;
	}
	{
	.reg .b32 %temp; 
	mov.b64 	{%temp, %r23}, %fd33;
	}
	add.s32 	%r24, %r23, 1048576;
	mov.b64 	%fd45, {%r22, %r24};
	fma.rn.f64 	%fd46, %fd21, %fd45, %fd44;
	mul.rn.f64 	%fd47, %fd42, %fd21;
	neg.f64 	%fd48, %fd47;
	fma.rn.f64 	%fd49, %fd42, %fd21, %fd48;
	fma.rn.f64 	%fd50, %fd42, %fd33, %fd49;
	fma.rn.f64 	%fd51, %fd46, %fd21, %fd50;
	mul.rn.f64 	%fd52, %fd39, %fd47;
	neg.f64 	%fd53, %fd52;
	fma.rn.f64 	%fd54, %fd39, %fd47, %fd53;
	fma.rn.f64 	%fd55, %fd39, %fd51, %fd54;
	fma.rn.f64 	%fd56, %fd41, %fd47, %fd55;
	add.f64 	%fd57, %fd52, %fd56;
	sub.f64 	%fd58, %fd52, %fd57;
	add.f64 	%fd59, %fd56, %fd58;
	add.f64 	%fd60, %fd21, %fd57;
	sub.f64 	%fd61, %fd21, %fd60;
	add.f64 	%fd62, %fd57, %fd61;
	add.f64 	%fd63, %fd59, %fd62;
	add.f64 	%fd64, %fd33, %fd63;
	add.f64 	%fd65, %fd60, %fd64;
	sub.f64 	%fd66, %fd60, %fd65;
	add.f64 	%fd67, %fd64, %fd66;
	xor.b32  	%r25, %r48, -2147483648;
	mov.b32 	%r26, 1127219200;
	mov.b64 	%fd68, {%r25, %r26};
	mov.b32 	%r27, -2147483648;
	mov.b64 	%fd69, {%r27, %r26};
	sub.f64 	%fd70, %fd68, %fd69;
	fma.rn.f64 	%fd71, %fd70, 0d3FE62E42FEFA39EF, %fd65;
	fma.rn.f64 	%fd72, %fd70, 0dBFE62E42FEFA39EF, %fd71;
	sub.f64 	%fd73, %fd72, %fd65;
	sub.f64 	%fd74, %fd67, %fd73;
	fma.rn.f64 	%fd75, %fd70, 0d3C7ABC9E3B39803F, %fd74;
	add.f64 	%fd76, %fd71, %fd75;
	sub.f64 	%fd77, %fd71, %fd76;
	add.f64 	%fd78, %fd75, %fd77;
	{
	.reg .b32 %temp; 
	mov.b64 	{%temp, %r28}, %fd11;
	}
	{
	.reg .b32 %temp; 
	mov.b64 	{%r29, %temp}, %fd11;
	}
	shl.b32 	%r30, %r28, 1;
	setp.gt.u32 	%p3, %r30, -33554433;
	and.b32  	%r31, %r28, -15728641;
	selp.b32 	%r32, %r31, %r28, %p3;
	mov.b64 	%fd79, {%r29, %r32};
	mul.rn.f64 	%fd80, %fd76, %fd79;
	neg.f64 	%fd81, %fd80;
	fma.rn.f64 	%fd82, %fd76, %fd79, %fd81;
	fma.rn.f64 	%fd83, %fd78, %fd79, %fd82;
	add.f64 	%fd4, %fd80, %fd83;
	sub.f64 	%fd84, %fd80, %fd4;
	add.f64 	%fd5, %fd83, %fd84;
	fma.rn.f64 	%fd85, %fd4, 0d3FF71547652B82FE, 0d4338000000000000;
	{
	.reg .b32 %temp; 
	mov.b64 	{%r13, %temp}, %fd85;
	}
	mov.f64 	%fd86, 0dC338000000000000;
	add.rn.f64 	%fd87, %fd85, %fd86;
	fma.rn.f64 	%fd88, %fd87, 0dBFE62E42FEFA39EF, %fd4;
	fma.rn.f64 	%fd89, %fd87, 0dBC7ABC9E3B39803F, %fd88;
	fma.rn.f64 	%fd90, %fd89, 0d3E5ADE1569CE2BDF, 0d3E928AF3FCA213EA;
	fma.rn.f64 	%fd91, %fd90, %fd89, 0d3EC71DEE62401315;
	fma.rn.f64 	%fd92, %fd91, %fd89, 0d3EFA01997C89EB71;
	fma.rn.f64 	%fd93, %fd92, %fd89, 0d3F2A01A014761F65;
	fma.rn.f64 	%fd94, %fd93, %fd89, 0d3F56C16C1852B7AF;
	fma.rn.f64 	%fd95, %fd94, %fd89, 0d3F81111111122322;
	fma.rn.f64 	%fd96, %fd95, %fd89, 0d3FA55555555502A1;
	fma.rn.f64 	%fd97, %fd96, %fd89, 0d3FC5555555555511;
	fma.rn.f64 	%fd98, %fd97, %fd89, 0d3FE000000000000B;
	fma.rn.f64 	%fd99, %fd98, %fd89, 0d3FF0000000000000;
	fma.rn.f64 	%fd100, %fd99, %fd89, 0d3FF0000000000000;
	{
	.reg .b32 %temp; 
	mov.b64 	{%r14, %temp}, %fd100;
	}
	{
	.reg .b32 %temp; 
	mov.b64 	{%temp, %r15}, %fd100;
	}
	shl.b32 	%r33, %r13, 20;
	add.s32 	%r34, %r33, %r15;
	mov.b64 	%fd108, {%r14, %r34};
	{
	.reg .b32 %temp; 
	mov.b64 	{%temp, %r35}, %fd4;
	}
	mov.b32 	%f2, %r35;
	abs.f32 	%f1, %f2;
	setp.lt.f32 	%p4, %f1, 0f4086232B;
	@%p4 bra 	$L__BB1_7;
	setp.lt.f64 	%p5, %fd4, 0d0000000000000000;
	add.f64 	%fd101, %fd4, 0d7FF0000000000000;
	selp.f64 	%fd108, 0d0000000000000000, %fd101, %p5;
	setp.geu.f32 	%p6, %f1, 0f40874800;
	@%p6 bra 	$L__BB1_7;
	shr.u32 	%r36, %r13, 31;
	add.s32 	%r37, %r13, %r36;
	shr.s32 	%r38, %r37, 1;
	shl.b32 	%r39, %r38, 20;
	add.s32 	%r40, %r15, %r39;
	mov.b64 	%fd102, {%r14, %r40};
	sub.s32 	%r41, %r13, %r38;
	shl.b32 	%r42, %r41, 20;
	add.s32 	%r43, %r42, 1072693248;
	mov.b32 	%r44, 0;
	mov.b64 	%fd103, {%r44, %r43};
	mul.f64 	%fd108, %fd103, %fd102;
$L__BB1_7:
	abs.f64 	%fd104, %fd108;
	setp.eq.f64 	%p7, %fd104, 0d7FF0000000000000;
	fma.rn.f64 	%fd105, %fd108, %fd5, %fd108;
	selp.f64 	%fd106, %fd108, %fd105, %p7;
	st.param.f64 	[func_retval0], %fd106;
	ret;

}


// ===== COMPILED SASS (sm_100) =====

	.target	sm_100

	.elftype	@"ET_EXEC"


//--------------------- .note.nv.tkinfo           --------------------------
	.section	.note.nv.tkinfo,"",@"SHT_NOTE"
	.sectionflags	@"SHF_NOTE_NV_TKINFO"
	.tkinfo
        /*0018*/ 	.word	0x00000002
        /*0030*/ 	.string	""
        /*0030*/ 	.string	"ptxas"
        /*0030*/ 	.string	"Cuda compilation tools, release 13.0, V13.0.88"
        /*0030*/ 	.string	"Build cuda_13.0.r13.0/compiler.36424714_0"
        /*0030*/ 	.string	"-arch sm_100 -m 64 "



//--------------------- .note.nv.cuinfo           --------------------------
	.section	.note.nv.cuinfo,"",@"SHT_NOTE"
	.sectionflags	@"SHF_NOTE_NV_CUINFO"
        /*0018*/ 	.short	0x0002
        /*001a*/ 	.short	0x0064
        /*001c*/ 	.short	0x0082
	.zero		2


//--------------------- .nv.info                  --------------------------
	.section	.nv.info,"",@"SHT_CUDA_INFO"
	.align	4


	//----- nvinfo : EIATTR_REGCOUNT
	.align		4
        /*0000*/ 	.byte	0x04, 0x2f
        /*0002*/ 	.short	(.L_1 - .L_0)
	.align		4
.L_0:
        /*0004*/ 	.word	index@(PBF_2)
        /*0008*/ 	.word	0x00000038


	//----- nvinfo : EIATTR_FRAME_SIZE
	.align		4
.L_1:
        /*000c*/ 	.byte	0x04, 0x11
        /*000e*/ 	.short	(.L_3 - .L_2)
	.align		4
.L_2:
        /*0010*/ 	.word	index@($PBF_2$__internal_accurate_pow)
        /*0014*/ 	.word	0x00000000


	//----- nvinfo : EIATTR_FRAME_SIZE
	.align		4
.L_3:
        /*0018*/ 	.byte	0x04, 0x11
        /*001a*/ 	.short	(.L_5 - .L_4)
	.align		4
.L_4:
        /*001c*/ 	.word	index@($__internal_2_$__cuda_sm3x_div_rn_noftz_f32_slowpath)
        /*0020*/ 	.word	0x00000000


	//----- nvinfo : EIATTR_FRAME_SIZE
	.align		4
.L_5:
        /*0024*/ 	.byte	0x04, 0x11
        /*0026*/ 	.short	(.L_7 - .L_6)
	.align		4
.L_6:
        /*0028*/ 	.word	index@($__internal_1_$__cuda_sm20_sqrt_rn_f32_slowpath)
        /*002c*/ 	.word	0x00000000


	//----- nvinfo : EIATTR_FRAME_SIZE
	.align		4
.L_7:
        /*0030*/ 	.byte	0x04, 0x11
        /*0032*/ 	.short	(.L_9 - .L_8)
	.align		4
.L_8:
        /*0034*/ 	.word	index@($__internal_0_$__cuda_sm20_div_rn_f64_full)
        /*0038*/ 	.word	0x00000000


	//----- nvinfo : EIATTR_FRAME_SIZE
	.align		4
.L_9:
        /*003c*/ 	.byte	0x04, 0x11
        /*003e*/ 	.short	(.L_11 - .L_10)
	.align		4
.L_10:
        /*0040*/ 	.word	index@(PBF_2)
        /*0044*/ 	.word	0x00000000


	//----- nvinfo : EIATTR_MIN_STACK_SIZE
	.align		4
.L_11:
        /*0048*/ 	.byte	0x04, 0x12
        /*004a*/ 	.short	(.L_13 - .L_12)
	.align		4
.L_12:
        /*004c*/ 	.word	index@(PBF_2)
        /*0050*/ 	.word	0x00000000
.L_13:


//--------------------- .nv.compat                --------------------------
	.section	.nv.compat,"",@"SHT_CUDA_COMPAT_INFO"
	.align	4
        /*0000*/ 	.byte	0x02, 0x09, 0x00, 0x00, 0x02, 0x02, 0x01, 0x00, 0x02, 0x05, 0x05, 0x00, 0x03, 0x07, 0x01, 0x01
        /*0010*/ 	.byte	0x02, 0x03, 0x00, 0x00, 0x02, 0x06, 0x01, 0x00, 0x04, 0x0b, 0x08, 0x00, 0x01, 0x00, 0x00, 0x00
        /*0020*/ 	.byte	0x00, 0x00, 0x00, 0x00


//--------------------- .nv.info.PBF_2            --------------------------
	.section	.nv.info.PBF_2,"",@"SHT_CUDA_INFO"
	.sectionflags	@""
	.align	4


	//----- nvinfo : EIATTR_CUDA_API_VERSION
	.align		4
        /*0000*/ 	.byte	0x04, 0x37
        /*0002*/ 	.short	(.L_15 - .L_14)
.L_14:
        /*0004*/ 	.word	0x00000082


	//----- nvinfo : EIATTR_KPARAM_INFO
	.align		4
.L_15:
        /*0008*/ 	.byte	0x04, 0x17
        /*000a*/ 	.short	(.L_17 - .L_16)
.L_16:
        /*000c*/ 	.word	0x00000000
        /*0010*/ 	.short	0x0003
        /*0012*/ 	.short	0x0014
        /*0014*/ 	.byte	0x00, 0xf0, 0x11, 0x00


	//----- nvinfo : EIATTR_KPARAM_INFO
	.align		4
.L_17:
        /*0018*/ 	.byte	0x04, 0x17
        /*001a*/ 	.short	(.L_19 - .L_18)
.L_18:
        /*001c*/ 	.word	0x00000000
        /*0020*/ 	.short	0x0002
        /*0022*/ 	.short	0x0010
        /*0024*/ 	.byte	0x00, 0xf0, 0x11, 0x00


	//----- nvinfo : EIATTR_KPARAM_INFO
	.align		4
.L_19:
        /*0028*/ 	.byte	0x04, 0x17
        /*002a*/ 	.short	(.L_21 - .L_20)
.L_20:
        /*002c*/ 	.word	0x00000000
        /*0030*/ 	.short	0x0001
        /*0032*/ 	.short	0x0008
        /*0034*/ 	.byte	0x00, 0xf5, 0x21, 0x00


	//----- nvinfo : EIATTR_KPARAM_INFO
	.align		4
.L_21:
        /*0038*/ 	.byte	0x04, 0x17
        /*003a*/ 	.short	(.L_23 - .L_22)
.L_22:
        /*003c*/ 	.word	0x00000000
        /*0040*/ 	.short	0x0000
        /*0042*/ 	.short	0x0000
        /*0044*/ 	.byte	0x00, 0xf5, 0x21, 0x00


	//----- nvinfo : EIATTR_SPARSE_MMA_MASK
	.align		4
.L_23:
        /*0048*/ 	.byte	0x03, 0x50
        /*004a*/ 	.short	0x0000


	//----- nvinfo : EIATTR_MAXREG_COUNT
	.align		4
        /*004c*/ 	.byte	0x03, 0x1b
        /*004e*/ 	.short	0x00ff


	//----- nvinfo : EIATTR_MERCURY_ISA_VERSION
	.align		4
        /*0050*/ 	.byte	0x03, 0x5f
        /*0052*/ 	.short	0x0101


	//----- nvinfo : EIATTR_VRC_CTA_INIT_COUNT
	.align		4
        /*0054*/ 	.byte	0x02, 0x4a
	.zero		1
	.zero		1


	//----- nvinfo : EIATTR_EXIT_INSTR_OFFSETS
	.align		4
        /*0058*/ 	.byte	0x04, 0x1c
        /*005a*/ 	.short	(.L_25 - .L_24)


	//   ....[0]....
.L_24:
        /*005c*/ 	.word	0x00000070


	//   ....[1]....
        /*0060*/ 	.word	0x00001140


	//----- nvinfo : EIATTR_CRS_STACK_SIZE
	.align		4
.L_25:
        /*0064*/ 	.byte	0x04, 0x1e
        /*0066*/ 	.short	(.L_27 - .L_26)
.L_26:
        /*0068*/ 	.word	0x00000000


	//----- nvinfo : EIATTR_CBANK_PARAM_SIZE
	.align		4
.L_27:
        /*006c*/ 	.byte	0x03, 0x19
        /*006e*/ 	.short	0x0018


	//----- nvinfo : EIATTR_PARAM_CBANK
	.align		4
        /*0070*/ 	.byte	0x04, 0x0a
        /*0072*/ 	.short	(.L_29 - .L_28)
	.align		4
.L_28:
        /*0074*/ 	.word	index@(.nv.constant0.PBF_2)
        /*0078*/ 	.short	0x0380
        /*007a*/ 	.short	0x0018


	//----- nvinfo : EIATTR_SW_WAR
	.align		4
.L_29:
        /*007c*/ 	.byte	0x04, 0x36
        /*007e*/ 	.short	(.L_31 - .L_30)
.L_30:
        /*0080*/ 	.word	0x00000008
.L_31:


//--------------------- .nv.callgraph             --------------------------
	.section	.nv.callgraph,"",@"SHT_CUDA_CALLGRAPH"
	.align	4
	.sectionentsize	8
	.align		4
        /*0000*/ 	.word	0x00000000
	.align		4
        /*0004*/ 	.word	0xffffffff
	.align		4
        /*0008*/ 	.word	0x00000000
	.align		4
        /*000c*/ 	.word	0xfffffffe
	.align		4
        /*0010*/ 	.word	0x00000000
	.align		4
        /*0014*/ 	.word	0xfffffffd
	.align		4
        /*0018*/ 	.word	0x00000000
	.align		4
        /*001c*/ 	.word	0xfffffffc


//--------------------- .text.PBF_2               --------------------------
	.section	.text.PBF_2,"ax",@progbits
	.align	128
        .global         PBF_2
        .type           PBF_2,@function
        .size           PBF_2,(.L_x_46 - PBF_2)
        .other          PBF_2,@"STO_CUDA_ENTRY STV_DEFAULT"
PBF_2:
.text.PBF_2:
[----:B------:R-:W-:Y:S01]  /*0000*/  LDC R1, c[0x0][0x37c] ;  /* 0x0000df00ff017b82 */ /* 0x000fe20000000800 */
[----:B------:R-:W0:Y:S01]  /*0010*/  S2R R2, SR_CTAID.X ;  /* 0x0000000000027919 */ /* 0x000e220000002500 */
[----:B------:R-:W0:Y:S01]  /*0020*/  LDCU UR4, c[0x0][0x360] ;  /* 0x00006c00ff0477ac */ /* 0x000e220008000800 */
[----:B------:R-:W0:Y:S01]  /*0030*/  S2R R3, SR_TID.X ;  /* 0x0000000000037919 */ /* 0x000e220000002100 */
[----:B------:R-:W1:Y:S01]  /*0040*/  LDCU UR5, c[0x0][0x394] ;  /* 0x00007280ff0577ac */ /* 0x000e620008000800 */
[----:B0-----:R-:W-:-:S05]  /*0050*/  IMAD R2, R2, UR4, R3 ;  /* 0x0000000402027c24 */ /* 0x001fca000f8e0203 */
[----:B-1----:R-:W-:-:S13]  /*0060*/  ISETP.GT.AND P0, PT, R2, UR5, PT ;  /* 0x0000000502007c0c */ /* 0x002fda000bf04270 */
[----:B------:R-:W-:Y:S05]  /*0070*/  @P0 EXIT ;  /* 0x000000000000094d */ /* 0x000fea0003800000 */
[----:B------:R-:W0:Y:S01]  /*0080*/  LDC.64 R20, c[0x0][0x380] ;  /* 0x0000e000ff147b82 */ /* 0x000e220000000a00 */
[----:B------:R-:W1:Y:S01]  /*0090*/  LDCU.64 UR4, c[0x0][0x358] ;  /* 0x00006b00ff0477ac */ /* 0x000e620008000a00 */
[----:B------:R-:W2:Y:S01]  /*00a0*/  LDCU UR6, c[0x0][0x390] ;  /* 0x00007200ff0677ac */ /* 0x000ea20008000800 */
[----:B------:R-:W3:Y:S01]  /*00b0*/  LDCU UR10, c[0x0][0x390] ;  /* 0x00007200ff0a77ac */ /* 0x000ee20008000800 */
[----:B0-----:R-:W-:-:S05]  /*00c0*/  IMAD.WIDE R20, R2, 0x28, R20 ;  /* 0x0000002802147825 */ /* 0x001fca00078e0214 */
[----:B-1----:R0:W5:Y:S04]  /*00d0*/  LDG.E R3, desc[UR4][R20.64] ;  /* 0x0000000414037981 */ /* 0x002168000c1e1900 */
[----:B------:R0:W5:Y:S04]  /*00e0*/  LDG.E R4, desc[UR4][R20.64+0x4] ;  /* 0x0000040414047981 */ /* 0x000168000c1e1900 */
[----:B------:R0:W5:Y:S04]  /*00f0*/  LDG.E R5, desc[UR4][R20.64+0x8] ;  /* 0x0000080414057981 */ /* 0x000168000c1e1900 */
[----:B------:R0:W5:Y:S01]  /*0100*/  LDG.E R6, desc[UR4][R20.64+0x1c] ;  /* 0x00001c0414067981 */ /* 0x000162000c1e1900 */
[----:B--2---:R-:W1:Y:S01]  /*0110*/  F2F.F64.F32 R18, UR6 ;  /* 0x0000000600127d10 */ /* 0x004e620008201800 */
[----:B------:R-:W-:Y:S01]  /*0120*/  BSSY.RECONVERGENT B0, `(.L_x_0) ;  /* 0x00000ec000007945 */ /* 0x000fe20003800200 */
[----:B------:R-:W-:Y:S01]  /*0130*/  CS2R R10, SRZ ;  /* 0x00000000000a7805 */ /* 0x000fe2000001ff00 */
[----:B------:R-:W-:Y:S01]  /*0140*/  IMAD.MOV.U32 R12, RZ, RZ, RZ ;  /* 0x000000ffff0c7224 */ /* 0x000fe200078e00ff */
[----:B-1----:R-:W-:-:S02]  /*0150*/  DADD R8, R18, 6 ;  /* 0x4018000012087429 */ /* 0x002fc40000000000 */
[----:B------:R-:W-:-:S08]  /*0160*/  DADD R16, R18, 6 ;  /* 0x4018000012107429 */ /* 0x000fd00000000000 */
[----:B------:R-:W-:Y:S02]  /*0170*/  LOP3.LUT R7, R9, 0x7ff00000, RZ, 0xc0, !PT ;  /* 0x7ff0000009077812 */ /* 0x000fe400078ec0ff */
[----:B0--3--:R-:W-:-:S07]  /*0180*/  CS2R R8, SRZ ;  /* 0x0000000000087805 */ /* 0x009fce000001ff00 */
.L_x_20:
[----:B------:R-:W0:Y:S01]  /*0190*/  LDC.64 R14, c[0x0][0x388] ;  /* 0x0000e200ff0e7b82 */ /* 0x000e220000000a00 */
[----:B------:R-:W-:-:S04]  /*01a0*/  IMAD R13, R2, 0xc8, R8 ;  /* 0x000000c8020d7824 */ /* 0x000fc800078e0208 */
[----:B0-----:R-:W-:-:S05]  /*01b0*/  IMAD.WIDE R14, R13, 0x4, R14 ;  /* 0x000000040d0e7825 */ /* 0x001fca00078e020e */
[----:B------:R-:W2:Y:S02]  /*01c0*/  LDG.E R13, desc[UR4][R14.64] ;  /* 0x000000040e0d7981 */ /* 0x000ea4000c1e1900 */
[----:B--2---:R-:W-:-:S13]  /*01d0*/  ISETP.GE.AND P0, PT, R13, RZ, PT ;  /* 0x000000ff0d00720c */ /* 0x004fda0003f06270 */
[----:B------:R-:W-:Y:S05]  /*01e0*/  @!P0 BRA `(.L_x_1) ;  /* 0x0000000c007c8947 */ /* 0x000fea0003800000 */
[----:B------:R-:W0:Y:S08]  /*01f0*/  LDC.64 R22, c[0x0][0x380] ;  /* 0x0000e000ff167b82 */ /* 0x000e300000000a00 */
[----:B------:R-:W1:Y:S01]  /*0200*/  LDC R26, c[0x0][0x390] ;  /* 0x0000e400ff1a7b82 */ /* 0x000e620000000800 */
[----:B0-----:R-:W-:-:S05]  /*0210*/  IMAD.WIDE.U32 R22, R13, 0x28, R22 ;  /* 0x000000280d167825 */ /* 0x001fca00078e0016 */
[----:B------:R-:W2:Y:S04]  /*0220*/  LDG.E R13, desc[UR4][R22.64+0x4] ;  /* 0x00000404160d7981 */ /* 0x000ea8000c1e1900 */
[----:B------:R-:W3:Y:S04]  /*0230*/  LDG.E R42, desc[UR4][R22.64] ;  /* 0x00000004162a7981 */ /* 0x000ee8000c1e1900 */
[----:B------:R-:W4:Y:S01]  /*0240*/  LDG.E R0, desc[UR4][R22.64+0x8] ;  /* 0x0000080416007981 */ /* 0x000f22000c1e1900 */
[----:B------:R-:W-:Y:S01]  /*0250*/  BSSY.RECONVERGENT B1, `(.L_x_2) ;  /* 0x0000019000017945 */ /* 0x000fe20003800200 */
[----:B------:R-:W-:Y:S01]  /*0260*/  DSETP.NEU.AND P1, PT, |R18|, +INF , PT ;  /* 0x7ff000001200742a */ /* 0x000fe20003f2d200 */
[----:B-1----:R-:W-:-:S02]  /*0270*/  FSETP.NEU.AND P2, PT, R26, 1, PT ;  /* 0x3f8000001a00780b */ /* 0x002fc40003f4d000 */
[C---:B------:R-:W-:Y:S02]  /*0280*/  FSETP.NAN.AND P3, PT, R26.reuse, R26, PT ;  /* 0x0000001a1a00720b */ /* 0x040fe40003f68000 */
[----:B------:R-:W-:Y:S02]  /*0290*/  FSETP.NEU.AND P4, PT, R26, RZ, PT ;  /* 0x000000ff1a00720b */ /* 0x000fe40003f8d000 */
[----:B------:R-:W-:Y:S01]  /*02a0*/  ISETP.NE.AND P0, PT, R7, 0x7ff00000, PT ;  /* 0x7ff000000700780c */ /* 0x000fe20003f05270 */
[----:B--2--5:R-:W-:Y:S01]  /*02b0*/  FADD R13, R4, -R13 ;  /* 0x8000000d040d7221 */ /* 0x024fe20000000000 */
[----:B---3--:R-:W-:-:S03]  /*02c0*/  FADD R42, R3, -R42 ;  /* 0x8000002a032a7221 */ /* 0x008fc60000000000 */
[----:B------:R-:W-:Y:S01]  /*02d0*/  FMUL R25, R13, R13 ;  /* 0x0000000d0d197220 */ /* 0x000fe20000400000 */
[----:B----4-:R-:W-:-:S03]  /*02e0*/  FADD R43, R5, -R0 ;  /* 0x80000000052b7221 */ /* 0x010fc60000000000 */
[----:B------:R-:W-:-:S04]  /*02f0*/  FFMA R0, R42, R42, R25 ;  /* 0x0000002a2a007223 */ /* 0x000fc80000000019 */
[----:B------:R-:W-:-:S04]  /*0300*/  FFMA R25, R43, R43, R0 ;  /* 0x0000002b2b197223 */ /* 0x000fc80000000000 */
[----:B------:R-:W-:Y:S01]  /*0310*/  VIADD R0, R25, 0xf3000000 ;  /* 0xf300000019007836 */ /* 0x000fe20000000000 */
[----:B------:R0:W1:Y:S04]  /*0320*/  MUFU.RSQ R24, R25 ;  /* 0x0000001900187308 */ /* 0x0000680000001400 */
[----:B------:R-:W-:-:S13]  /*0330*/  ISETP.GT.U32.AND P5, PT, R0, 0x727fffff, PT ;  /* 0x727fffff0000780c */ /* 0x000fda0003fa4070 */
[----:B01----:R-:W-:Y:S05]  /*0340*/  @!P5 BRA `(.L_x_3) ;  /* 0x000000000014d947 */ /* 0x003fea0003800000 */
[----:B------:R-:W-:Y:S01]  /*0350*/  IMAD.MOV.U32 R0, RZ, RZ, R25 ;  /* 0x000000ffff007224 */ /* 0x000fe200078e0019 */
[----:B------:R-:W-:-:S07]  /*0360*/  MOV R27, 0x380 ;  /* 0x00000380001b7802 */ /* 0x000fce0000000f00 */
[----:B------:R-:W-:Y:S05]  /*0370*/  CALL.REL.NOINC `($__internal_1_$__cuda_sm20_sqrt_rn_f32_slowpath) ;  /* 0x0000001000f47944 */ /* 0x000fea0003c00000 */
[----:B------:R-:W-:Y:S01]  /*0380*/  IMAD.MOV.U32 R22, RZ, RZ, R0 ;  /* 0x000000ffff167224 */ /* 0x000fe200078e0000 */
[----:B------:R-:W-:Y:S06]  /*0390*/  BRA `(.L_x_4) ;  /* 0x0000000000107947 */ /* 0x000fec0003800000 */
.L_x_3:
[----:B------:R-:W-:Y:S01]  /*03a0*/  FMUL.FTZ R22, R25, R24 ;  /* 0x0000001819167220 */ /* 0x000fe20000410000 */
[----:B------:R-:W-:-:S03]  /*03b0*/  FMUL.FTZ R0, R24, 0.5 ;  /* 0x3f00000018007820 */ /* 0x000fc60000410000 */
[----:B------:R-:W-:-:S04]  /*03c0*/  FFMA R23, -R22, R22, R25 ;  /* 0x0000001616177223 */ /* 0x000fc80000000119 */
[----:B------:R-:W-:-:S07]  /*03d0*/  FFMA R22, R23, R0, R22 ;  /* 0x0000000017167223 */ /* 0x000fce0000000016 */
.L_x_4:
[----:B------:R-:W-:Y:S05]  /*03e0*/  BSYNC.RECONVERGENT B1 ;  /* 0x0000000000017941 */ /* 0x000fea0003800200 */
.L_x_2:
[----:B------:R-:W-:Y:S01]  /*03f0*/  DADD R26, -RZ, |R18| ;  /* 0x00000000ff1a7229 */ /* 0x000fe20000000512 */
[----:B------:R-:W-:Y:S01]  /*0400*/  BSSY.RECONVERGENT B1, `(.L_x_5) ;  /* 0x0000006000017945 */ /* 0x000fe20003800200 */
[----:B------:R-:W-:Y:S01]  /*0410*/  IMAD.MOV.U32 R44, RZ, RZ, RZ ;  /* 0x000000ffff2c7224 */ /* 0x000fe200078e00ff */
[----:B------:R-:W-:Y:S01]  /*0420*/  MOV R0, 0x460 ;  /* 0x0000046000007802 */ /* 0x000fe20000000f00 */
[----:B------:R-:W-:-:S06]  /*0430*/  IMAD.MOV.U32 R49, RZ, RZ, 0x40180000 ;  /* 0x40180000ff317424 */ /* 0x000fcc00078e00ff */
[----:B------:R-:W-:-:S07]  /*0440*/  IMAD.MOV.U32 R50, RZ, RZ, R27 ;  /* 0x000000ffff327224 */ /* 0x000fce00078e001b */
[----:B------:R-:W-:Y:S05]  /*0450*/  CALL.REL.NOINC `($PBF_2$__internal_accurate_pow) ;  /* 0x0000001800c07944 */ /* 0x000fea0003c00000 */
[----:B------:R-:W-:Y:S05]  /*0460*/  BSYNC.RECONVERGENT B1 ;  /* 0x0000000000017941 */ /* 0x000fea0003800200 */
.L_x_5:
[----:B------:R-:W-:Y:S01]  /*0470*/  FSEL R45, R28, RZ, P4 ;  /* 0x000000ff1c2d7208 */ /* 0x000fe20002000000 */
[----:B------:R-:W-:Y:S01]  /*0480*/  FADD R47, -R22, UR10 ;  /* 0x0000000a162f7e21 */ /* 0x000fe20008000100 */
[----:B------:R-:W-:Y:S01]  /*0490*/  FSEL R46, R30, RZ, P4 ;  /* 0x000000ff1e2e7208 */ /* 0x000fe20002000000 */
[----:B------:R-:W-:Y:S01]  /*04a0*/  BSSY.RECONVERGENT B1, `(.L_x_6) ;  /* 0x0000012000017945 */ /* 0x000fe20003800200 */
[----:B------:R-:W-:Y:S01]  /*04b0*/  FSEL R23, R45, RZ, P1 ;  /* 0x000000ff2d177208 */ /* 0x000fe20000800000 */
[----:B------:R-:W0:Y:S01]  /*04c0*/  F2F.F64.F32 R52, R47 ;  /* 0x0000002f00347310 */ /* 0x000e220000201800 */
[----:B------:R-:W-:Y:S02]  /*04d0*/  FSEL R25, R46, +QNAN , P1 ;  /* 0x7ff000002e197808 */ /* 0x000fe40000800000 */
[----:B------:R-:W-:Y:S02]  /*04e0*/  FSEL R24, R16, R23, P3 ;  /* 0x0000001710187208 */ /* 0x000fe40001800000 */
[----:B------:R-:W-:-:S02]  /*04f0*/  FSEL R23, R17, R25, P3 ;  /* 0x0000001911177208 */ /* 0x000fc40001800000 */
[----:B------:R-:W-:Y:S02]  /*0500*/  FSEL R24, R45, R24, P0 ;  /* 0x000000182d187208 */ /* 0x000fe40000000000 */
[----:B------:R-:W-:Y:S02]  /*0510*/  FSEL R25, R46, R23, P0 ;  /* 0x000000172e197208 */ /* 0x000fe40000000000 */
[----:B------:R-:W1:Y:S01]  /*0520*/  F2F.F64.F32 R22, R22 ;  /* 0x0000001600167310 */ /* 0x000e620000201800 */
[----:B------:R-:W-:Y:S02]  /*0530*/  MOV R49, 0x40000000 ;  /* 0x4000000000317802 */ /* 0x000fe40000000f00 */
[----:B------:R-:W-:Y:S01]  /*0540*/  MOV R0, 0x5c0 ;  /* 0x000005c000007802 */ /* 0x000fe20000000f00 */
[----:B------:R-:W-:Y:S02]  /*0550*/  DMUL R24, R24, 3.141590118408203125 ;  /* 0x400921fa18187828 */ /* 0x000fe40000000000 */
[----:B0-----:R-:W-:-:S08]  /*0560*/  DADD R26, -RZ, |R52| ;  /* 0x00000000ff1a7229 */ /* 0x001fd00000000534 */
[----:B------:R-:W-:Y:S02]  /*0570*/  FSEL R24, R24, RZ, P2 ;  /* 0x000000ff18187208 */ /* 0x000fe40001000000 */
[----:B------:R-:W-:Y:S01]  /*0580*/  FSEL R25, R25, 2.1426987648010253906, P2 ;  /* 0x400921fa19197808 */ /* 0x000fe20001000000 */
[----:B------:R-:W-:-:S05]  /*0590*/  IMAD.MOV.U32 R50, RZ, RZ, R27 ;  /* 0x000000ffff327224 */ /* 0x000fca00078e001b */
[----:B-1----:R-:W-:-:S11]  /*05a0*/  DMUL R22, R22, R24 ;  /* 0x0000001816167228 */ /* 0x002fd60000000000 */
[----:B------:R-:W-:Y:S05]  /*05b0*/  CALL.REL.NOINC `($PBF_2$__internal_accurate_pow) ;  /* 0x0000001800687944 */ /* 0x000fea0003c00000 */
[----:B------:R-:W-:Y:S05]  /*05c0*/  BSYNC.RECONVERGENT B1 ;  /* 0x0000000000017941 */ /* 0x000fea0003800200 */
.L_x_6:
[----:B------:R-:W0:Y:S01]  /*05d0*/  MUFU.RCP64H R27, R23 ;  /* 0x00000017001b7308 */ /* 0x000e220000001800 */
[----:B------:R-:W-:Y:S01]  /*05e0*/  IMAD.MOV.U32 R26, RZ, RZ, 0x1 ;  /* 0x00000001ff1a7424 */ /* 0x000fe200078e00ff */
[C---:B------:R-:W-:Y:S01]  /*05f0*/  FSETP.NEU.AND P0, PT, R47.reuse, RZ, PT ;  /* 0x000000ff2f00720b */ /* 0x040fe20003f0d000 */
[----:B------:R-:W-:Y:S01]  /*0600*/  BSSY.RECONVERGENT B1, `(.L_x_7) ;  /* 0x0000018000017945 */ /* 0x000fe20003800200 */
[----:B------:R-:W-:Y:S02]  /*0610*/  FSETP.NEU.AND P2, PT, R47, 1, PT ;  /* 0x3f8000002f00780b */ /* 0x000fe40003f4d000 */
[----:B------:R-:W-:Y:S02]  /*0620*/  FSEL R28, R28, RZ, P0 ;  /* 0x000000ff1c1c7208 */ /* 0x000fe40000000000 */
[----:B------:R-:W-:Y:S01]  /*0630*/  FSEL R29, R30, RZ, P0 ;  /* 0x000000ff1e1d7208 */ /* 0x000fe20000000000 */
[----:B0-----:R-:W-:-:S08]  /*0640*/  DFMA R24, -R22, R26, 1 ;  /* 0x3ff000001618742b */ /* 0x001fd0000000011a */
[----:B------:R-:W-:-:S08]  /*0650*/  DFMA R24, R24, R24, R24 ;  /* 0x000000181818722b */ /* 0x000fd00000000018 */
[----:B------:R-:W-:Y:S02]  /*0660*/  DFMA R24, R26, R24, R26 ;  /* 0x000000181a18722b */ /* 0x000fe4000000001a */
[----:B------:R-:W-:-:S06]  /*0670*/  DADD R26, R52, 2 ;  /* 0x40000000341a7429 */ /* 0x000fcc0000000000 */
[----:B------:R-:W-:-:S04]  /*0680*/  DFMA R34, -R22, R24, 1 ;  /* 0x3ff000001622742b */ /* 0x000fc80000000118 */
[----:B------:R-:W-:-:S04]  /*0690*/  LOP3.LUT R26, R27, 0x7ff00000, RZ, 0xc0, !PT ;  /* 0x7ff000001b1a7812 */ /* 0x000fc800078ec0ff */
[----:B------:R-:W-:Y:S01]  /*06a0*/  DFMA R34, R24, R34, R24 ;  /* 0x000000221822722b */ /* 0x000fe20000000018 */
[----:B------:R-:W-:-:S07]  /*06b0*/  ISETP.NE.AND P1, PT, R26, 0x7ff00000, PT ;  /* 0x7ff000001a00780c */ /* 0x000fce0003f25270 */
[----:B------:R-:W-:-:S08]  /*06c0*/  DMUL R32, R34, -45 ;  /* 0xc046800022207828 */ /* 0x000fd00000000000 */
[----:B------:R-:W-:-:S08]  /*06d0*/  DFMA R24, -R22, R32, -45 ;  /* 0xc04680001618742b */ /* 0x000fd00000000120 */
[----:B------:R-:W-:-:S10]  /*06e0*/  DFMA R24, R34, R24, R32 ;  /* 0x000000182218722b */ /* 0x000fd40000000020 */
[----:B------:R-:W-:-:S05]  /*06f0*/  FFMA R0, RZ, R23, R25 ;  /* 0x00000017ff007223 */ /* 0x000fca0000000019 */
[----:B------:R-:W-:Y:S01]  /*0700*/  FSETP.GT.AND P3, PT, |R0|, 1.469367938527859385e-39, PT ;  /* 0x001000000000780b */ /* 0x000fe20003f64200 */
[----:B------:R-:W-:-:S12]  /*0710*/  @P1 BRA `(.L_x_8) ;  /* 0x0000000000181947 */ /* 0x000fd80003800000 */
[----:B------:R-:W-:-:S13]  /*0720*/  FSETP.NAN.AND P0, PT, R47, R47, PT ;  /* 0x0000002f2f00720b */ /* 0x000fda0003f08000 */
[----:B------:R-:W-:Y:S01]  /*0730*/  @P0 DADD R28, R52, 2 ;  /* 0x40000000341c0429 */ /* 0x000fe20000000000 */
[----:B------:R-:W-:Y:S10]  /*0740*/  @P0 BRA `(.L_x_8) ;  /* 0x00000000000c0947 */ /* 0x000ff40003800000 */
[----:B------:R-:W-:-:S14]  /*0750*/  DSETP.NEU.AND P0, PT, |R52|, +INF , PT ;  /* 0x7ff000003400742a */ /* 0x000fdc0003f0d200 */
[----:B------:R-:W-:Y:S02]  /*0760*/  @!P0 IMAD.MOV.U32 R28, RZ, RZ, 0x0 ;  /* 0x00000000ff1c8424 */ /* 0x000fe400078e00ff */
[----:B------:R-:W-:-:S07]  /*0770*/  @!P0 IMAD.MOV.U32 R29, RZ, RZ, 0x7ff00000 ;  /* 0x7ff00000ff1d8424 */ /* 0x000fce00078e00ff */
.L_x_8:
[----:B------:R-:W-:Y:S05]  /*0780*/  BSYNC.RECONVERGENT B1 ;  /* 0x0000000000017941 */ /* 0x000fea0003800200 */
.L_x_7:
[----:B------:R-:W-:Y:S01]  /*0790*/  BSSY.RECONVERGENT B1, `(.L_x_9) ;  /* 0x0000008000017945 */ /* 0x000fe20003800200 */
[----:B------:R-:W-:Y:S01]  /*07a0*/  FSEL R36, R28, RZ, P2 ;  /* 0x000000ff1c247208 */ /* 0x000fe20001000000 */
[----:B------:R-:W-:Y:S01]  /*07b0*/  IMAD.MOV.U32 R47, RZ, RZ, RZ ;  /* 0x000000ffff2f7224 */ /* 0x000fe200078e00ff */
[----:B------:R-:W-:Y:S01]  /*07c0*/  FSEL R37, R29, 1.875, P2 ;  /* 0x3ff000001d257808 */ /* 0x000fe20001000000 */
[----:B------:R-:W-:Y:S01]  /*07d0*/  IMAD.MOV.U32 R48, RZ, RZ, -0x3fb98000 ;  /* 0xc0468000ff307424 */ /* 0x000fe200078e00ff */
[----:B------:R-:W-:Y:S06]  /*07e0*/  @P3 BRA `(.L_x_10) ;  /* 0x0000000000083947 */ /* 0x000fec0003800000 */
[----:B------:R-:W-:-:S07]  /*07f0*/  MOV R0, 0x810 ;  /* 0x0000081000007802 */ /* 0x000fce0000000f00 */
[----:B------:R-:W-:Y:S05]  /*0800*/  CALL.REL.NOINC `($__internal_0_$__cuda_sm20_div_rn_f64_full) ;  /* 0x0000000800507944 */ /* 0x000fea0003c00000 */
.L_x_10:
[----:B------:R-:W-:Y:S05]  /*0810*/  BSYNC.RECONVERGENT B1 ;  /* 0x0000000000017941 */ /* 0x000fea0003800200 */
.L_x_9:
[----:B------:R-:W2:Y:S01]  /*0820*/  LDG.E R15, desc[UR4][R14.64+0x4] ;  /* 0x000004040e0f7981 */ /* 0x000ea2000c1e1900 */
[----:B------:R-:W-:-:S10]  /*0830*/  DMUL R36, R24, R36 ;  /* 0x0000002418247228 */ /* 0x000fd40000000000 */
[----:B------:R-:W0:Y:S02]  /*0840*/  F2F.F32.F64 R36, R36 ;  /* 0x0000002400247310 */ /* 0x000e240000301000 */
[-C--:B0-----:R-:W-:Y:S01]  /*0850*/  FMUL R13, R13, R36.reuse ;  /* 0x000000240d0d7220 */ /* 0x081fe20000400000 */
[-C--:B------:R-:W-:Y:S01]  /*0860*/  FMUL R42, R42, R36.reuse ;  /* 0x000000242a2a7220 */ /* 0x080fe20000400000 */
[----:B------:R-:W-:Y:S02]  /*0870*/  FMUL R0, R43, R36 ;  /* 0x000000242b007220 */ /* 0x000fe40000400000 */
[----:B------:R-:W-:Y:S01]  /*0880*/  FMUL R23, R13, R13 ;  /* 0x0000000d0d177220 */ /* 0x000fe20000400000 */
[----:B------:R-:W-:Y:S01]  /*0890*/  FADD R9, R9, R42 ;  /* 0x0000002a09097221 */ /* 0x000fe20000000000 */
[----:B------:R-:W-:Y:S01]  /*08a0*/  FADD R10, R10, R13 ;  /* 0x0000000d0a0a7221 */ /* 0x000fe20000000000 */
[----:B------:R-:W-:Y:S01]  /*08b0*/  FADD R11, R11, R0 ;  /* 0x000000000b0b7221 */ /* 0x000fe20000000000 */
[----:B------:R-:W-:-:S04]  /*08c0*/  FFMA R23, R42, R42, R23 ;  /* 0x0000002a2a177223 */ /* 0x000fc80000000017 */
[----:B------:R-:W-:-:S04]  /*08d0*/  FFMA R23, R0, R0, R23 ;  /* 0x0000000000177223 */ /* 0x000fc80000000017 */
[----:B------:R-:W-:Y:S01]  /*08e0*/  FADD R12, R12, R23 ;  /* 0x000000170c0c7221 */ /* 0x000fe20000000000 */
        /* <DEDUP_REMOVED lines=9> */
[----:B-1----:R-:W-:Y:S01]  /*0980*/  FSETP.NEU.AND P0, PT, R26, 1, PT ;  /* 0x3f8000001a00780b */ /* 0x002fe20003f0d000 */
[----:B--2---:R-:W-:Y:S01]  /*0990*/  FADD R13, R4, -R13 ;  /* 0x8000000d040d7221 */ /* 0x004fe20000000000 */
        /* <DEDUP_REMOVED lines=12> */
[----:B------:R-:W-:Y:S01]  /*0a60*/  MOV R23, R0 ;  /* 0x0000000000177202 */ /* 0x000fe20000000f00 */
[----:B------:R-:W-:Y:S06]  /*0a70*/  BRA `(.L_x_13) ;  /* 0x0000000000107947 */ /* 0x000fec0003800000 */
.L_x_12:
[----:B------:R-:W-:Y:S01]  /*0a80*/  FMUL.FTZ R23, R24, R25 ;  /* 0x0000001918177220 */ /* 0x000fe20000410000 */
[----:B------:R-:W-:-:S03]  /*0a90*/  FMUL.FTZ R22, R25, 0.5 ;  /* 0x3f00000019167820 */ /* 0x000fc60000410000 */
[----:B------:R-:W-:-:S04]  /*0aa0*/  FFMA R0, -R23, R23, R24 ;  /* 0x0000001717007223 */ /* 0x000fc80000000118 */
[----:B------:R-:W-:-:S07]  /*0ab0*/  FFMA R23, R0, R22, R23 ;  /* 0x0000001600177223 */ /* 0x000fce0000000017 */
.L_x_13:
[----:B------:R-:W-:Y:S05]  /*0ac0*/  BSYNC.RECONVERGENT B1 ;  /* 0x0000000000017941 */ /* 0x000fea0003800200 */
.L_x_11:
[----:B------:R-:W0:Y:S01]  /*0ad0*/  LDC R22, c[0x0][0x390] ;  /* 0x0000e400ff167b82 */ /* 0x000e220000000800 */
[----:B------:R-:W-:Y:S01]  /*0ae0*/  ISETP.NE.AND P2, PT, R7, 0x7ff00000, PT ;  /* 0x7ff000000700780c */ /* 0x000fe20003f45270 */
[----:B------:R-:W-:Y:S01]  /*0af0*/  DSETP.NEU.AND P3, PT, |R18|, +INF , PT ;  /* 0x7ff000001200742a */ /* 0x000fe20003f6d200 */
[----:B------:R-:W-:Y:S01]  /*0b00*/  F2F.F64.F32 R52, R23 ;  /* 0x0000001700347310 */ /* 0x000fe20000201800 */
[----:B------:R-:W-:Y:S01]  /*0b10*/  BSSY.RECONVERGENT B1, `(.L_x_14) ;  /* 0x0000016000017945 */ /* 0x000fe20003800200 */
[----:B------:R-:W-:Y:S01]  /*0b20*/  IMAD.MOV.U32 R49, RZ, RZ, 0x40000000 ;  /* 0x40000000ff317424 */ /* 0x000fe200078e00ff */
[----:B0-----:R-:W-:Y:S01]  /*0b30*/  FSETP.NAN.AND P1, PT, R22, R22, PT ;  /* 0x000000161600720b */ /* 0x001fe20003f28000 */
[----:B------:R-:W-:-:S04]  /*0b40*/  FADD R22, -R23, R22 ;  /* 0x0000001617167221 */ /* 0x000fc80000000100 */
[----:B------:R-:W0:Y:S08]  /*0b50*/  F2F.F64.F32 R42, R22 ;  /* 0x00000016002a7310 */ /* 0x000e300000201800 */
[----:B------:R-:W-:Y:S02]  /*0b60*/  @P1 FSEL R45, R45, R16, P2 ;  /* 0x000000102d2d1208 */ /* 0x000fe40001000000 */
[----:B------:R-:W-:-:S02]  /*0b70*/  @P1 FSEL R46, R46, R17, P2 ;  /* 0x000000112e2e1208 */ /* 0x000fc40001000000 */
[C---:B------:R-:W-:Y:S02]  /*0b80*/  FSEL R0, R45.reuse, RZ, P3 ;  /* 0x000000ff2d007208 */ /* 0x040fe40001800000 */
[C---:B------:R-:W-:Y:S02]  /*0b90*/  FSEL R25, R46.reuse, +QNAN , P3 ;  /* 0x7ff000002e197808 */ /* 0x040fe40001800000 */
[----:B------:R-:W-:Y:S02]  /*0ba0*/  @!P2 FSEL R45, R45, R0, P1 ;  /* 0x000000002d2da208 */ /* 0x000fe40000800000 */
[----:B------:R-:W-:Y:S01]  /*0bb0*/  @!P2 FSEL R46, R46, R25, P1 ;  /* 0x000000192e2ea208 */ /* 0x000fe20000800000 */
[----:B0-----:R-:W-:Y:S01]  /*0bc0*/  DADD R24, -RZ, |R42| ;  /* 0x00000000ff187229 */ /* 0x001fe2000000052a */
[----:B------:R-:W-:Y:S01]  /*0bd0*/  MOV R0, 0xc70 ;  /* 0x00000c7000007802 */ /* 0x000fe20000000f00 */
[----:B------:R-:W-:Y:S02]  /*0be0*/  IMAD.MOV.U32 R26, RZ, RZ, R45 ;  /* 0x000000ffff1a7224 */ /* 0x000fe400078e002d */
[----:B------:R-:W-:-:S06]  /*0bf0*/  IMAD.MOV.U32 R27, RZ, RZ, R46 ;  /* 0x000000ffff1b7224 */ /* 0x000fcc00078e002e */
[----:B------:R-:W-:Y:S01]  /*0c00*/  DMUL R26, R26, 3.141590118408203125 ;  /* 0x400921fa1a1a7828 */ /* 0x000fe20000000000 */
[----:B------:R-:W-:-:S09]  /*0c10*/  IMAD.MOV.U32 R50, RZ, RZ, R25 ;  /* 0x000000ffff327224 */ /* 0x000fd200078e0019 */
[----:B------:R-:W-:Y:S02]  /*0c20*/  FSEL R26, R26, RZ, P0 ;  /* 0x000000ff1a1a7208 */ /* 0x000fe40000000000 */
[----:B------:R-:W-:-:S06]  /*0c30*/  FSEL R27, R27, 2.1426987648010253906, P0 ;  /* 0x400921fa1b1b7808 */ /* 0x000fcc0000000000 */
[----:B------:R-:W-:Y:S01]  /*0c40*/  DMUL R52, R52, R26 ;  /* 0x0000001a34347228 */ /* 0x000fe20000000000 */
[----:B------:R-:W-:-:S10]  /*0c50*/  IMAD.MOV.U32 R26, RZ, RZ, R24 ;  /* 0x000000ffff1a7224 */ /* 0x000fd400078e0018 */
[----:B------:R-:W-:Y:S05]  /*0c60*/  CALL.REL.NOINC `($PBF_2$__internal_accurate_pow) ;  /* 0x0000001000bc7944 */ /* 0x000fea0003c00000 */
[----:B------:R-:W-:Y:S05]  /*0c70*/  BSYNC.RECONVERGENT B1 ;  /* 0x0000000000017941 */ /* 0x000fea0003800200 */
.L_x_14:
[----:B------:R-:W-:Y:S01]  /*0c80*/  DADD R24, R42, 2 ;  /* 0x400000002a187429 */ /* 0x000fe20000000000 */
[----:B------:R-:W-:Y:S01]  /*0c90*/  FSETP.NEU.AND P0, PT, R22, RZ, PT ;  /* 0x000000ff1600720b */ /* 0x000fe20003f0d000 */
[----:B------:R-:W-:Y:S03]  /*0ca0*/  BSSY.RECONVERGENT B1, `(.L_x_15) ;  /* 0x000000e000017945 */ /* 0x000fe60003800200 */
[----:B------:R-:W-:Y:S02]  /*0cb0*/  FSEL R28, R28, RZ, P0 ;  /* 0x000000ff1c1c7208 */ /* 0x000fe40000000000 */
[----:B------:R-:W-:-:S03]  /*0cc0*/  FSEL R29, R30, RZ, P0 ;  /* 0x000000ff1e1d7208 */ /* 0x000fc60000000000 */
[----:B------:R-:W-:-:S04]  /*0cd0*/  LOP3.LUT R24, R25, 0x7ff00000, RZ, 0xc0, !PT ;  /* 0x7ff0000019187812 */ /* 0x000fc800078ec0ff */
[----:B------:R-:W-:-:S13]  /*0ce0*/  ISETP.NE.AND P1, PT, R24, 0x7ff00000, PT ;  /* 0x7ff000001800780c */ /* 0x000fda0003f25270 */
[----:B------:R-:W-:Y:S05]  /*0cf0*/  @P1 BRA `(.L_x_16) ;  /* 0x0000000000201947 */ /* 0x000fea0003800000 */
[----:B------:R-:W-:-:S13]  /*0d00*/  FSETP.NAN.AND P0, PT, R22, R22, PT ;  /* 0x000000161600720b */ /* 0x000fda0003f08000 */
[----:B------:R-:W-:Y:S05]  /*0d10*/  @P0 BRA `(.L_x_17) ;  /* 0x0000000000140947 */ /* 0x000fea0003800000 */
[----:B------:R-:W-:-:S14]  /*0d20*/  DSETP.NEU.AND P0, PT, |R42|, +INF , PT ;  /* 0x7ff000002a00742a */ /* 0x000fdc0003f0d200 */
[----:B------:R-:W-:Y:S05]  /*0d30*/  @P0 BRA `(.L_x_16) ;  /* 0x0000000000100947 */ /* 0x000fea0003800000 */
[----:B------:R-:W-:Y:S02]  /*0d40*/  IMAD.MOV.U32 R28, RZ, RZ, 0x0 ;  /* 0x00000000ff1c7424 */ /* 0x000fe400078e00ff */
[----:B------:R-:W-:Y:S01]  /*0d50*/  IMAD.MOV.U32 R29, RZ, RZ, 0x7ff00000 ;  /* 0x7ff00000ff1d7424 */ /* 0x000fe200078e00ff */
[----:B------:R-:W-:Y:S06]  /*0d60*/  BRA `(.L_x_16) ;  /* 0x0000000000047947 */ /* 0x000fec0003800000 */
.L_x_17:
[----:B------:R-:W-:-:S11]  /*0d70*/  DADD R28, R42, 2 ;  /* 0x400000002a1c7429 */ /* 0x000fd60000000000 */
.L_x_16:
[----:B------:R-:W-:Y:S05]  /*0d80*/  BSYNC.RECONVERGENT B1 ;  /* 0x0000000000017941 */ /* 0x000fea0003800200 */
.L_x_15:
[----:B------:R-:W0:Y:S01]  /*0d90*/  MUFU.RCP64H R25, R53 ;  /* 0x0000003500197308 */ /* 0x000e220000001800 */
[----:B------:R-:W-:Y:S01]  /*0da0*/  MOV R24, 0x1 ;  /* 0x0000000100187802 */ /* 0x000fe20000000f00 */
[----:B------:R-:W-:Y:S01]  /*0db0*/  BSSY.RECONVERGENT B1, `(.L_x_18) ;  /* 0x0000013000017945 */ /* 0x000fe20003800200 */
[----:B------:R-:W-:-:S04]  /*0dc0*/  FSETP.NEU.AND P0, PT, R22, 1, PT ;  /* 0x3f8000001600780b */ /* 0x000fc80003f0d000 */
[----:B------:R-:W-:Y:S02]  /*0dd0*/  FSEL R36, R28, RZ, P0 ;  /* 0x000000ff1c247208 */ /* 0x000fe40000000000 */
[----:B------:R-:W-:Y:S01]  /*0de0*/  FSEL R37, R29, 1.875, P0 ;  /* 0x3ff000001d257808 */ /* 0x000fe20000000000 */
[----:B0-----:R-:W-:-:S08]  /*0df0*/  DFMA R26, -R52, R24, 1 ;  /* 0x3ff00000341a742b */ /* 0x001fd00000000118 */
[----:B------:R-:W-:-:S08]  /*0e00*/  DFMA R26, R26, R26, R26 ;  /* 0x0000001a1a1a722b */ /* 0x000fd0000000001a */
[----:B------:R-:W-:-:S08]  /*0e10*/  DFMA R26, R24, R26, R24 ;  /* 0x0000001a181a722b */ /* 0x000fd00000000018 */
[----:B------:R-:W-:-:S08]  /*0e20*/  DFMA R24, -R52, R26, 1 ;  /* 0x3ff000003418742b */ /* 0x000fd0000000011a */
[----:B------:R-:W-:-:S08]  /*0e30*/  DFMA R24, R26, R24, R26 ;  /* 0x000000181a18722b */ /* 0x000fd0000000001a */
[----:B------:R-:W-:-:S08]  /*0e40*/  DMUL R26, R24, -45 ;  /* 0xc0468000181a7828 */ /* 0x000fd00000000000 */
[----:B------:R-:W-:-:S08]  /*0e50*/  DFMA R30, -R52, R26, -45 ;  /* 0xc0468000341e742b */ /* 0x000fd0000000011a */
[----:B------:R-:W-:-:S10]  /*0e60*/  DFMA R24, R24, R30, R26 ;  /* 0x0000001e1818722b */ /* 0x000fd4000000001a */
[----:B------:R-:W-:-:S05]  /*0e70*/  FFMA R0, RZ, R53, R25 ;  /* 0x00000035ff007223 */ /* 0x000fca0000000019 */
[----:B------:R-:W-:-:S13]  /*0e80*/  FSETP.GT.AND P1, PT, |R0|, 1.469367938527859385e-39, PT ;  /* 0x001000000000780b */ /* 0x000fda0003f24200 */
[----:B------:R-:W-:Y:S05]  /*0e90*/  @P1 BRA `(.L_x_19) ;  /* 0x0000000000101947 */ /* 0x000fea0003800000 */
[----:B------:R-:W-:Y:S01]  /*0ea0*/  IMAD.MOV.U32 R22, RZ, RZ, R52 ;  /* 0x000000ffff167224 */ /* 0x000fe200078e0034 */
[----:B------:R-:W-:Y:S01]  /*0eb0*/  MOV R0, 0xee0 ;  /* 0x00000ee000007802 */ /* 0x000fe20000000f00 */
[----:B------:R-:W-:-:S07]  /*0ec0*/  IMAD.MOV.U32 R23, RZ, RZ, R53 ;  /* 0x000000ffff177224 */ /* 0x000fce00078e0035 */
[----:B------:R-:W-:Y:S05]  /*0ed0*/  CALL.REL.NOINC `($__internal_0_$__cuda_sm20_div_rn_f64_full) ;  /* 0x00000000009c7944 */ /* 0x000fea0003c00000 */
.L_x_19:
[----:B------:R-:W-:Y:S05]  /*0ee0*/  BSYNC.RECONVERGENT B1 ;  /* 0x0000000000017941 */ /* 0x000fea0003800200 */
.L_x_18:
[----:B------:R-:W-:Y:S01]  /*0ef0*/  DMUL R36, R24, R36 ;  /* 0x0000002418247228 */ /* 0x000fe20000000000 */
[----:B------:R-:W-:-:S05]  /*0f00*/  VIADD R8, R8, 0x2 ;  /* 0x0000000208087836 */ /* 0x000fca0000000000 */
[----:B------:R-:W-:-:S04]  /*0f10*/  ISETP.NE.AND P0, PT, R8, 0xc8, PT ;  /* 0x000000c80800780c */ /* 0x000fc80003f05270 */
        /* <DEDUP_REMOVED lines=11> */
[----:B------:R-:W-:Y:S06]  /*0fd0*/  @P0 BRA `(.L_x_20) ;  /* 0xfffffff0006c0947 */ /* 0x000fec000383ffff */
.L_x_1:
[----:B------:R-:W-:Y:S05]  /*0fe0*/  BSYNC.RECONVERGENT B0 ;  /* 0x0000000000007941 */ /* 0x000fea0003800200 */
.L_x_0:
[----:B------:R-:W-:Y:S01]  /*0ff0*/  FMUL R10, R10, R10 ;  /* 0x0000000a0a0a7220 */ /* 0x000fe20000400000 */
[----:B-----5:R-:W-:Y:S01]  /*1000*/  FADD R6, R6, -1 ;  /* 0xbf80000006067421 */ /* 0x020fe20000000000 */
[----:B------:R-:W-:Y:S02]  /*1010*/  BSSY.RECONVERGENT B0, `(.L_x_21) ;  /* 0x0000011000007945 */ /* 0x000fe40003800200 */
[----:B------:R-:W-:-:S04]  /*1020*/  FFMA R10, R9, R9, R10 ;  /* 0x00000009090a7223 */ /* 0x000fc8000000000a */
[----:B------:R-:W-:-:S04]  /*1030*/  FFMA R11, R11, R11, R10 ;  /* 0x0000000b0b0b7223 */ /* 0x000fc8000000000a */
[----:B------:R-:W-:-:S04]  /*1040*/  FADD R11, R11, R12 ;  /* 0x0000000c0b0b7221 */ /* 0x000fc80000000000 */
[----:B------:R-:W-:-:S04]  /*1050*/  FADD R11, R11, 0.0099999997764825820923 ;  /* 0x3c23d70a0b0b7421 */ /* 0x000fc80000000000 */
[----:B------:R-:W0:Y:S08]  /*1060*/  MUFU.RCP R0, R11 ;  /* 0x0000000b00007308 */ /* 0x000e300000001000 */
[----:B------:R-:W1:Y:S01]  /*1070*/  FCHK P0, -R6, R11 ;  /* 0x0000000b06007302 */ /* 0x000e620000000100 */
[----:B0-----:R-:W-:-:S04]  /*1080*/  FFMA R3, -R11, R0, 1 ;  /* 0x3f8000000b037423 */ /* 0x001fc80000000100 */
[----:B------:R-:W-:-:S04]  /*1090*/  FFMA R3, R0, R3, R0 ;  /* 0x0000000300037223 */ /* 0x000fc80000000000 */
[----:B------:R-:W-:-:S04]  /*10a0*/  FFMA R0, -R6, R3, RZ ;  /* 0x0000000306007223 */ /* 0x000fc800000001ff */
[----:B------:R-:W-:-:S04]  /*10b0*/  FFMA R2, -R11, R0, -R6 ;  /* 0x000000000b027223 */ /* 0x000fc80000000906 */
[----:B------:R-:W-:Y:S01]  /*10c0*/  FFMA R3, R3, R2, R0 ;  /* 0x0000000203037223 */ /* 0x000fe20000000000 */
[----:B-1----:R-:W-:Y:S06]  /*10d0*/  @!P0 BRA `(.L_x_22) ;  /* 0x0000000000108947 */ /* 0x002fec0003800000 */
[----:B------:R-:W-:Y:S01]  /*10e0*/  FADD R3, -R6, -RZ ;  /* 0x800000ff06037221 */ /* 0x000fe20000000100 */
[----:B------:R-:W-:-:S07]  /*10f0*/  MOV R6, 0x1110 ;  /* 0x0000111000067802 */ /* 0x000fce0000000f00 */
[----:B------:R-:W-:Y:S05]  /*1100*/  CALL.REL.NOINC `($__internal_2_$__cuda_sm3x_div_rn_noftz_f32_slowpath) ;  /* 0x0000000400ec7944 */ /* 0x000fea0003c00000 */
[----:B------:R-:W-:-:S07]  /*1110*/  IMAD.MOV.U32 R3, RZ, RZ, R0 ;  /* 0x000000ffff037224 */ /* 0x000fce00078e0000 */
.L_x_22:
[----:B------:R-:W-:Y:S05]  /*1120*/  BSYNC.RECONVERGENT B0 ;  /* 0x0000000000007941 */ /* 0x000fea0003800200 */
.L_x_21:
[----:B------:R-:W-:Y:S01]  /*1130*/  STG.E desc[UR4][R20.64+0x20], R3 ;  /* 0x0000200314007986 */ /* 0x000fe2000c101904 */
[----:B------:R-:W-:Y:S05]  /*1140*/  EXIT ;  /* 0x000000000000794d */ /* 0x000fea0003800000 */
        .weak           $__internal_0_$__cuda_sm20_div_rn_f64_full
        .type           $__internal_0_$__cuda_sm20_div_rn_f64_full,@function
        .size           $__internal_0_$__cuda_sm20_div_rn_f64_full,($__internal_1_$__cuda_sm20_sqrt_rn_f32_slowpath - $__internal_0_$__cuda_sm20_div_rn_f64_full)
$__internal_0_$__cuda_sm20_div_rn_f64_full:
[C---:B------:R-:W-:Y:S01]  /*1150*/  FSETP.GEU.AND P0, PT, |R23|.reuse, 1.469367938527859385e-39, PT ;  /* 0x001000001700780b */ /* 0x040fe20003f0e200 */
[----:B------:R-:W-:Y:S01]  /*1160*/  IMAD.MOV.U32 R26, RZ, RZ, 0x1 ;  /* 0x00000001ff1a7424 */ /* 0x000fe200078e00ff */
[C---:B------:R-:W-:Y:S01]  /*1170*/  LOP3.LUT R32, R23.reuse, 0x800fffff, RZ, 0xc0, !PT ;  /* 0x800fffff17207812 */ /* 0x040fe200078ec0ff */
[----:B------:R-:W-:Y:S01]  /*1180*/  IMAD.MOV.U32 R39, RZ, RZ, 0x1ca00000 ;  /* 0x1ca00000ff277424 */ /* 0x000fe200078e00ff */
[----:B------:R-:W-:Y:S01]  /*1190*/  MOV R35, R48 ;  /* 0x0000003000237202 */ /* 0x000fe20000000f00 */
[----:B------:R-:W-:Y:S01]  /*11a0*/  IMAD.MOV.U32 R34, RZ, RZ, R47 ;  /* 0x000000ffff227224 */ /* 0x000fe200078e002f */
[----:B------:R-:W-:Y:S01]  /*11b0*/  LOP3.LUT R33, R32, 0x3ff00000, RZ, 0xfc, !PT ;  /* 0x3ff0000020217812 */ /* 0x000fe200078efcff */
[----:B------:R-:W-:Y:S01]  /*11c0*/  IMAD.MOV.U32 R32, RZ, RZ, R22 ;  /* 0x000000ffff207224 */ /* 0x000fe200078e0016 */
[----:B------:R-:W-:Y:S01]  /*11d0*/  LOP3.LUT R41, R23, 0x7ff00000, RZ, 0xc0, !PT ;  /* 0x7ff0000017297812 */ /* 0x000fe200078ec0ff */
[----:B------:R-:W-:Y:S01]  /*11e0*/  IMAD.MOV.U32 R30, RZ, RZ, R34 ;  /* 0x000000ffff1e7224 */ /* 0x000fe200078e0022 */
[----:B------:R-:W-:-:S03]  /*11f0*/  LOP3.LUT R38, R35, 0x7ff00000, RZ, 0xc0, !PT ;  /* 0x7ff0000023267812 */ /* 0x000fc600078ec0ff */
[----:B------:R-:W-:Y:S01]  /*1200*/  @!P0 DMUL R32, R22, 8.98846567431157953865e+307 ;  /* 0x7fe0000016208828 */ /* 0x000fe20000000000 */
[----:B------:R-:W-:Y:S01]  /*1210*/  ISETP.GE.U32.AND P1, PT, R38, R41, PT ;  /* 0x000000292600720c */ /* 0x000fe20003f26070 */
[----:B------:R-:W-:-:S03]  /*1220*/  IMAD.MOV.U32 R40, RZ, RZ, R38 ;  /* 0x000000ffff287224 */ /* 0x000fc600078e0026 */
[----:B------:R-:W-:Y:S01]  /*1230*/  SEL R31, R39, 0x63400000, !P1 ;  /* 0x63400000271f7807 */ /* 0x000fe20004800000 */
[----:B------:R-:W0:Y:S01]  /*1240*/  MUFU.RCP64H R27, R33 ;  /* 0x00000021001b7308 */ /* 0x000e220000001800 */
[----:B------:R-:W-:Y:S02]  /*1250*/  FSETP.GEU.AND P1, PT, |R35|, 1.469367938527859385e-39, PT ;  /* 0x001000002300780b */ /* 0x000fe40003f2e200 */
[----:B------:R-:W-:Y:S01]  /*1260*/  LOP3.LUT R31, R31, 0x800fffff, R35, 0xf8, !PT ;  /* 0x800fffff1f1f7812 */ /* 0x000fe200078ef823 */
[----:B0-----:R-:W-:-:S08]  /*1270*/  DFMA R24, R26, -R32, 1 ;  /* 0x3ff000001a18742b */ /* 0x001fd00000000820 */
[----:B------:R-:W-:-:S08]  /*1280*/  DFMA R24, R24, R24, R24 ;  /* 0x000000181818722b */ /* 0x000fd00000000018 */
[----:B------:R-:W-:-:S08]  /*1290*/  DFMA R24, R26, R24, R26 ;  /* 0x000000181a18722b */ /* 0x000fd0000000001a */
[----:B------:R-:W-:-:S08]  /*12a0*/  DFMA R28, R24, -R32, 1 ;  /* 0x3ff00000181c742b */ /* 0x000fd00000000820 */
[----:B------:R-:W-:Y:S01]  /*12b0*/  DFMA R28, R24, R28, R24 ;  /* 0x0000001c181c722b */ /* 0x000fe20000000018 */
[----:B------:R-:W-:Y:S10]  /*12c0*/  @P1 BRA `(.L_x_23) ;  /* 0x0000000000201947 */ /* 0x000ff40003800000 */
[----:B------:R-:W-:Y:S01]  /*12d0*/  LOP3.LUT R25, R23, 0x7ff00000, RZ, 0xc0, !PT ;  /* 0x7ff0000017197812 */ /* 0x000fe200078ec0ff */
[----:B------:R-:W-:-:S03]  /*12e0*/  IMAD.MOV.U32 R24, RZ, RZ, RZ ;  /* 0x000000ffff187224 */ /* 0x000fc600078e00ff */
[----:B------:R-:W-:-:S04]  /*12f0*/  ISETP.GE.U32.AND P1, PT, R38, R25, PT ;  /* 0x000000192600720c */ /* 0x000fc80003f26070 */
[----:B------:R-:W-:-:S04]  /*1300*/  SEL R25, R39, 0x63400000, !P1 ;  /* 0x6340000027197807 */ /* 0x000fc80004800000 */
[----:B------:R-:W-:-:S04]  /*1310*/  LOP3.LUT R25, R25, 0x80000000, R35, 0xf8, !PT ;  /* 0x8000000019197812 */ /* 0x000fc800078ef823 */
[----:B------:R-:W-:-:S06]  /*1320*/  LOP3.LUT R25, R25, 0x100000, RZ, 0xfc, !PT ;  /* 0x0010000019197812 */ /* 0x000fcc00078efcff */
[----:B------:R-:W-:-:S10]  /*1330*/  DFMA R30, R30, 2, -R24 ;  /* 0x400000001e1e782b */ /* 0x000fd40000000818 */
[----:B------:R-:W-:-:S07]  /*1340*/  LOP3.LUT R40, R31, 0x7ff00000, RZ, 0xc0, !PT ;  /* 0x7ff000001f287812 */ /* 0x000fce00078ec0ff */
.L_x_23:
[----:B------:R-:W-:Y:S01]  /*1350*/  @!P0 LOP3.LUT R41, R33, 0x7ff00000, RZ, 0xc0, !PT ;  /* 0x7ff0000021298812 */ /* 0x000fe200078ec0ff */
[----:B------:R-:W-:Y:S01]  /*1360*/  VIADD R24, R40, 0xffffffff ;  /* 0xffffffff28187836 */ /* 0x000fe20000000000 */
[----:B------:R-:W-:Y:S01]  /*1370*/  DMUL R26, R28, R30 ;  /* 0x0000001e1c1a7228 */ /* 0x000fe20000000000 */
[----:B------:R-:W-:Y:S02]  /*1380*/  BSSY.RECONVERGENT B2, `(.L_x_24) ;  /* 0x0000037000027945 */ /* 0x000fe40003800200 */
[----:B------:R-:W-:Y:S01]  /*1390*/  VIADD R49, R41, 0xffffffff ;  /* 0xffffffff29317836 */ /* 0x000fe20000000000 */
[----:B------:R-:W-:-:S04]  /*13a0*/  ISETP.GT.U32.AND P0, PT, R24, 0x7feffffe, PT ;  /* 0x7feffffe1800780c */ /* 0x000fc80003f04070 */
[----:B------:R-:W-:Y:S01]  /*13b0*/  ISETP.GT.U32.OR P0, PT, R49, 0x7feffffe, P0 ;  /* 0x7feffffe3100780c */ /* 0x000fe20000704470 */
[----:B------:R-:W-:-:S08]  /*13c0*/  DFMA R24, R26, -R32, R30 ;  /* 0x800000201a18722b */ /* 0x000fd0000000001e */
[----:B------:R-:W-:-:S04]  /*13d0*/  DFMA R24, R28, R24, R26 ;  /* 0x000000181c18722b */ /* 0x000fc8000000001a */
[----:B------:R-:W-:Y:S07]  /*13e0*/  @P0 BRA `(.L_x_25) ;  /* 0x00000000006c0947 */ /* 0x000fee0003800000 */
[----:B------:R-:W-:Y:S01]  /*13f0*/  LOP3.LUT R27, R23, 0x7ff00000, RZ, 0xc0, !PT ;  /* 0x7ff00000171b7812 */ /* 0x000fe200078ec0ff */
[----:B------:R-:W-:-:S03]  /*1400*/  IMAD.MOV.U32 R28, RZ, RZ, RZ ;  /* 0x000000ffff1c7224 */ /* 0x000fc600078e00ff */
[CC--:B------:R-:W-:Y:S02]  /*1410*/  VIADDMNMX R26, R38.reuse, -R27.reuse, 0xb9600000, !PT ;  /* 0xb9600000261a7446 */ /* 0x0c0fe4000780091b */
[----:B------:R-:W-:Y:S02]  /*1420*/  ISETP.GE.U32.AND P0, PT, R38, R27, PT ;  /* 0x0000001b2600720c */ /* 0x000fe40003f06070 */
[----:B------:R-:W-:Y:S02]  /*1430*/  VIMNMX R26, PT, PT, R26, 0x46a00000, PT ;  /* 0x46a000001a1a7848 */ /* 0x000fe40003fe0100 */
[----:B------:R-:W-:-:S05]  /*1440*/  SEL R39, R39, 0x63400000, !P0 ;  /* 0x6340000027277807 */ /* 0x000fca0004000000 */
[----:B------:R-:W-:-:S05]  /*1450*/  IMAD.IADD R34, R26, 0x1, -R39 ;  /* 0x000000011a227824 */ /* 0x000fca00078e0a27 */
[----:B------:R-:W-:-:S06]  /*1460*/  IADD3 R29, PT, PT, R34, 0x7fe00000, RZ ;  /* 0x7fe00000221d7810 */ /* 0x000fcc0007ffe0ff */
[----:B------:R-:W-:-:S10]  /*1470*/  DMUL R26, R24, R28 ;  /* 0x0000001c181a7228 */ /* 0x000fd40000000000 */
[----:B------:R-:W-:-:S13]  /*1480*/  FSETP.GTU.AND P0, PT, |R27|, 1.469367938527859385e-39, PT ;  /* 0x001000001b00780b */ /* 0x000fda0003f0c200 */
[----:B------:R-:W-:Y:S05]  /*1490*/  @P0 BRA `(.L_x_26) ;  /* 0x0000000000940947 */ /* 0x000fea0003800000 */
[----:B------:R-:W-:Y:S01]  /*14a0*/  DFMA R30, R24, -R32, R30 ;  /* 0x80000020181e722b */ /* 0x000fe2000000001e */
[----:B------:R-:W-:-:S09]  /*14b0*/  IMAD.MOV.U32 R28, RZ, RZ, RZ ;  /* 0x000000ffff1c7224 */ /* 0x000fd200078e00ff */
[C---:B------:R-:W-:Y:S02]  /*14c0*/  FSETP.NEU.AND P0, PT, R31.reuse, RZ, PT ;  /* 0x000000ff1f00720b */ /* 0x040fe40003f0d000 */
[----:B------:R-:W-:-:S04]  /*14d0*/  LOP3.LUT R33, R31, 0x80000000, R23, 0x48, !PT ;  /* 0x800000001f217812 */ /* 0x000fc800078e4817 */
[----:B------:R-:W-:-:S07]  /*14e0*/  LOP3.LUT R29, R33, R29, RZ, 0xfc, !PT ;  /* 0x0000001d211d7212 */ /* 0x000fce00078efcff */
[----:B------:R-:W-:Y:S05]  /*14f0*/  @!P0 BRA `(.L_x_26) ;  /* 0x00000000007c8947 */ /* 0x000fea0003800000 */
[----:B------:R-:W-:Y:S02]  /*1500*/  IMAD.MOV R23, RZ, RZ, -R34 ;  /* 0x000000ffff177224 */ /* 0x000fe400078e0a22 */
[----:B------:R-:W-:-:S06]  /*1510*/  IMAD.MOV.U32 R22, RZ, RZ, RZ ;  /* 0x000000ffff167224 */ /* 0x000fcc00078e00ff */
[----:B------:R-:W-:Y:S02]  /*1520*/  DFMA R22, R26, -R22, R24 ;  /* 0x800000161a16722b */ /* 0x000fe40000000018 */
[----:B------:R-:W-:-:S04]  /*1530*/  DMUL.RP R24, R24, R28 ;  /* 0x0000001c18187228 */ /* 0x000fc80000008000 */
[----:B------:R-:W-:-:S04]  /*1540*/  IADD3 R22, PT, PT, -R34, -0x43300000, RZ ;  /* 0xbcd0000022167810 */ /* 0x000fc80007ffe1ff */
[----:B------:R-:W-:Y:S02]  /*1550*/  FSETP.NEU.AND P0, PT, |R23|, R22, PT ;  /* 0x000000161700720b */ /* 0x000fe40003f0d200 */
[----:B------:R-:W-:Y:S02]  /*1560*/  LOP3.LUT R33, R25, R33, RZ, 0x3c, !PT ;  /* 0x0000002119217212 */ /* 0x000fe400078e3cff */
[----:B------:R-:W-:Y:S02]  /*1570*/  FSEL R26, R24, R26, !P0 ;  /* 0x0000001a181a7208 */ /* 0x000fe40004000000 */
[----:B------:R-:W-:Y:S01]  /*1580*/  FSEL R27, R33, R27, !P0 ;  /* 0x0000001b211b7208 */ /* 0x000fe20004000000 */
[----:B------:R-:W-:Y:S06]  /*1590*/  BRA `(.L_x_26) ;  /* 0x0000000000547947 */ /* 0x000fec0003800000 */
.L_x_25:
[----:B------:R-:W-:-:S14]  /*15a0*/  DSETP.NAN.AND P0, PT, R34, R34, PT ;  /* 0x000000222200722a */ /* 0x000fdc0003f08000 */
[----:B------:R-:W-:Y:S05]  /*15b0*/  @P0 BRA `(.L_x_27) ;  /* 0x0000000000440947 */ /* 0x000fea0003800000 */
[----:B------:R-:W-:-:S14]  /*15c0*/  DSETP.NAN.AND P0, PT, R22, R22, PT ;  /* 0x000000161600722a */ /* 0x000fdc0003f08000 */
[----:B------:R-:W-:Y:S05]  /*15d0*/  @P0 BRA `(.L_x_28) ;  /* 0x0000000000300947 */ /* 0x000fea0003800000 */
[----:B------:R-:W-:Y:S01]  /*15e0*/  ISETP.NE.AND P0, PT, R40, R41, PT ;  /* 0x000000292800720c */ /* 0x000fe20003f05270 */
[----:B------:R-:W-:Y:S02]  /*15f0*/  IMAD.MOV.U32 R26, RZ, RZ, 0x0 ;  /* 0x00000000ff1a7424 */ /* 0x000fe400078e00ff */
[----:B------:R-:W-:-:S10]  /*1600*/  IMAD.MOV.U32 R27, RZ, RZ, -0x80000 ;  /* 0xfff80000ff1b7424 */ /* 0x000fd400078e00ff */
[----:B------:R-:W-:Y:S05]  /*1610*/  @!P0 BRA `(.L_x_26) ;  /* 0x0000000000348947 */ /* 0x000fea0003800000 */
[----:B------:R-:W-:Y:S02]  /*1620*/  ISETP.NE.AND P0, PT, R40, 0x7ff00000, PT ;  /* 0x7ff000002800780c */ /* 0x000fe40003f05270 */
[----:B------:R-:W-:Y:S02]  /*1630*/  LOP3.LUT R27, R35, 0x80000000, R23, 0x48, !PT ;  /* 0x80000000231b7812 */ /* 0x000fe400078e4817 */
[----:B------:R-:W-:-:S13]  /*1640*/  ISETP.EQ.OR P0, PT, R41, RZ, !P0 ;  /* 0x000000ff2900720c */ /* 0x000fda0004702670 */
[----:B------:R-:W-:Y:S01]  /*1650*/  @P0 LOP3.LUT R22, R27, 0x7ff00000, RZ, 0xfc, !PT ;  /* 0x7ff000001b160812 */ /* 0x000fe200078efcff */
[----:B------:R-:W-:Y:S01]  /*1660*/  @!P0 IMAD.MOV.U32 R26, RZ, RZ, RZ ;  /* 0x000000ffff1a8224 */ /* 0x000fe200078e00ff */
[----:B------:R-:W-:-:S03]  /*1670*/  @P0 MOV R26, RZ ;  /* 0x000000ff001a0202 */ /* 0x000fc60000000f00 */
[----:B------:R-:W-:Y:S01]  /*1680*/  @P0 IMAD.MOV.U32 R27, RZ, RZ, R22 ;  /* 0x000000ffff1b0224 */ /* 0x000fe200078e0016 */
[----:B------:R-:W-:Y:S06]  /*1690*/  BRA `(.L_x_26) ;  /* 0x0000000000147947 */ /* 0x000fec0003800000 */
.L_x_28:
[----:B------:R-:W-:Y:S01]  /*16a0*/  LOP3.LUT R27, R23, 0x80000, RZ, 0xfc, !PT ;  /* 0x00080000171b7812 */ /* 0x000fe200078efcff */
[----:B------:R-:W-:Y:S01]  /*16b0*/  IMAD.MOV.U32 R26, RZ, RZ, R22 ;  /* 0x000000ffff1a7224 */ /* 0x000fe200078e0016 */
[----:B------:R-:W-:Y:S06]  /*16c0*/  BRA `(.L_x_26) ;  /* 0x0000000000087947 */ /* 0x000fec0003800000 */
.L_x_27:
[----:B------:R-:W-:Y:S01]  /*16d0*/  LOP3.LUT R27, R35, 0x80000, RZ, 0xfc, !PT ;  /* 0x00080000231b7812 */ /* 0x000fe200078efcff */
[----:B------:R-:W-:-:S07]  /*16e0*/  IMAD.MOV.U32 R26, RZ, RZ, R34 ;  /* 0x000000ffff1a7224 */ /* 0x000fce00078e0022 */
.L_x_26:
[----:B------:R-:W-:Y:S05]  /*16f0*/  BSYNC.RECONVERGENT B2 ;  /* 0x0000000000027941 */ /* 0x000fea0003800200 */
.L_x_24:
[----:B------:R-:W-:Y:S02]  /*1700*/  IMAD.MOV.U32 R22, RZ, RZ, R0 ;  /* 0x000000ffff167224 */ /* 0x000fe400078e0000 */
[----:B------:R-:W-:Y:S02]  /*1710*/  IMAD.MOV.U32 R23, RZ, RZ, 0x0 ;  /* 0x00000000ff177424 */ /* 0x000fe400078e00ff */
[----:B------:R-:W-:Y:S02]  /*1720*/  IMAD.MOV.U32 R24, RZ, RZ, R26 ;  /* 0x000000ffff187224 */ /* 0x000fe400078e001a */
[----:B------:R-:W-:Y:S01]  /*1730*/  IMAD.MOV.U32 R25, RZ, RZ, R27 ;  /* 0x000000ffff197224 */ /* 0x000fe200078e001b */
[----:B------:R-:W-:Y:S06]  /*1740*/  RET.REL.NODEC R22 `(PBF_2) ;  /* 0xffffffe8162c7950 */ /* 0x000fec0003c3ffff */
        .weak           $__internal_1_$__cuda_sm20_sqrt_rn_f32_slowpath
        .type           $__internal_1_$__cuda_sm20_sqrt_rn_f32_slowpath,@function
        .size           $__internal_1_$__cuda_sm20_sqrt_rn_f32_slowpath,($__internal_2_$__cuda_sm3x_div_rn_noftz_f32_slowpath - $__internal_1_$__cuda_sm20_sqrt_rn_f32_slowpath)
$__internal_1_$__cuda_sm20_sqrt_rn_f32_slowpath:
[----:B------:R-:W-:-:S13]  /*1750*/  LOP3.LUT P5, RZ, R0, 0x7fffffff, RZ, 0xc0, !PT ;  /* 0x7fffffff00ff7812 */ /* 0x000fda00078ac0ff */
[----:B------:R-:W-:Y:S01]  /*1760*/  @!P5 MOV R22, R0 ;  /* 0x000000000016d202 */ /* 0x000fe20000000f00 */
[----:B------:R-:W-:Y:S06]  /*1770*/  @!P5 BRA `(.L_x_29) ;  /* 0x000000000040d947 */ /* 0x000fec0003800000 */
[----:B------:R-:W-:-:S13]  /*1780*/  FSETP.GEU.FTZ.AND P5, PT, R0, RZ, PT ;  /* 0x000000ff0000720b */ /* 0x000fda0003fbe000 */
[----:B------:R-:W-:Y:S01]  /*1790*/  @!P5 IMAD.MOV.U32 R22, RZ, RZ, 0x7fffffff ;  /* 0x7fffffffff16d424 */ /* 0x000fe200078e00ff */
[----:B------:R-:W-:Y:S06]  /*17a0*/  @!P5 BRA `(.L_x_29) ;  /* 0x000000000034d947 */ /* 0x000fec0003800000 */
[----:B------:R-:W-:-:S13]  /*17b0*/  FSETP.GTU.FTZ.AND P5, PT, |R0|, +INF , PT ;  /* 0x7f8000000000780b */ /* 0x000fda0003fbc200 */
[----:B------:R-:W-:Y:S01]  /*17c0*/  @P5 FADD.FTZ R22, R0, 1 ;  /* 0x3f80000000165421 */ /* 0x000fe20000010000 */
[----:B------:R-:W-:Y:S06]  /*17d0*/  @P5 BRA `(.L_x_29) ;  /* 0x0000000000285947 */ /* 0x000fec0003800000 */
[----:B------:R-:W-:-:S13]  /*17e0*/  FSETP.NEU.FTZ.AND P5, PT, |R0|, +INF , PT ;  /* 0x7f8000000000780b */ /* 0x000fda0003fbd200 */
[----:B------:R-:W-:-:S04]  /*17f0*/  @P5 FFMA R23, R0, 1.84467440737095516160e+19, RZ ;  /* 0x5f80000000175823 */ /* 0x000fc800000000ff */
[----:B------:R-:W0:Y:S02]  /*1800*/  @P5 MUFU.RSQ R22, R23 ;  /* 0x0000001700165308 */ /* 0x000e240000001400 */
[----:B0-----:R-:W-:Y:S01]  /*1810*/  @P5 FMUL.FTZ R24, R23, R22 ;  /* 0x0000001617185220 */ /* 0x001fe20000410000 */
[----:B------:R-:W-:Y:S01]  /*1820*/  @P5 FMUL.FTZ R26, R22, 0.5 ;  /* 0x3f000000161a5820 */ /* 0x000fe20000410000 */
[----:B------:R-:W-:Y:S02]  /*1830*/  @!P5 IMAD.MOV.U32 R22, RZ, RZ, R0 ;  /* 0x000000ffff16d224 */ /* 0x000fe400078e0000 */
[----:B------:R-:W-:-:S04]  /*1840*/  @P5 FADD.FTZ R25, -R24, -RZ ;  /* 0x800000ff18195221 */ /* 0x000fc80000010100 */
[----:B------:R-:W-:-:S04]  /*1850*/  @P5 FFMA R25, R24, R25, R23 ;  /* 0x0000001918195223 */ /* 0x000fc80000000017 */
[----:B------:R-:W-:-:S04]  /*1860*/  @P5 FFMA R25, R25, R26, R24 ;  /* 0x0000001a19195223 */ /* 0x000fc80000000018 */
[----:B------:R-:W-:-:S07]  /*1870*/  @P5 FMUL.FTZ R22, R25, 2.3283064365386962891e-10 ;  /* 0x2f80000019165820 */ /* 0x000fce0000410000 */
.L_x_29:
[----:B------:R-:W-:Y:S02]  /*1880*/  IMAD.MOV.U32 R0, RZ, RZ, R22 ;  /* 0x000000ffff007224 */ /* 0x000fe400078e0016 */
[----:B------:R-:W-:Y:S02]  /*1890*/  IMAD.MOV.U32 R22, RZ, RZ, R27 ;  /* 0x000000ffff167224 */ /* 0x000fe400078e001b */
[----:B------:R-:W-:-:S04]  /*18a0*/  IMAD.MOV.U32 R23, RZ, RZ, 0x0 ;  /* 0x00000000ff177424 */ /* 0x000fc800078e00ff */
[----:B------:R-:W-:Y:S05]  /*18b0*/  RET.REL.NODEC R22 `(PBF_2) ;  /* 0xffffffe416d07950 */ /* 0x000fea0003c3ffff */
        .weak           $__internal_2_$__cuda_sm3x_div_rn_noftz_f32_slowpath
        .type           $__internal_2_$__cuda_sm3x_div_rn_noftz_f32_slowpath,@function
        .size           $__internal_2_$__cuda_sm3x_div_rn_noftz_f32_slowpath,($PBF_2$__internal_accurate_pow - $__internal_2_$__cuda_sm3x_div_rn_noftz_f32_slowpath)
$__internal_2_$__cuda_sm3x_div_rn_noftz_f32_slowpath:
[----:B------:R-:W-:Y:S01]  /*18c0*/  SHF.R.U32.HI R2, RZ, 0x17, R11 ;  /* 0x00000017ff027819 */ /* 0x000fe2000001160b */
[----:B------:R-:W-:Y:S01]  /*18d0*/  BSSY.RECONVERGENT B1, `(.L_x_30) ;  /* 0x0000064000017945 */ /* 0x000fe20003800200 */
[----:B------:R-:W-:Y:S02]  /*18e0*/  SHF.R.U32.HI R0, RZ, 0x17, R3 ;  /* 0x00000017ff007819 */ /* 0x000fe40000011603 */
[----:B------:R-:W-:Y:S02]  /*18f0*/  LOP3.LUT R13, R2, 0xff, RZ, 0xc0, !PT ;  /* 0x000000ff020d7812 */ /* 0x000fe400078ec0ff */
[----:B------:R-:W-:Y:S02]  /*1900*/  LOP3.LUT R2, R0, 0xff, RZ, 0xc0, !PT ;  /* 0x000000ff00027812 */ /* 0x000fe400078ec0ff */
[----:B------:R-:W-:Y:S01]  /*1910*/  MOV R4, R11 ;  /* 0x0000000b00047202 */ /* 0x000fe20000000f00 */
[----:B------:R-:W-:Y:S02]  /*1920*/  VIADD R8, R13, 0xffffffff ;  /* 0xffffffff0d087836 */ /* 0x000fe40000000000 */
[----:B------:R-:W-:-:S03]  /*1930*/  VIADD R7, R2, 0xffffffff ;  /* 0xffffffff02077836 */ /* 0x000fc60000000000 */
[----:B------:R-:W-:-:S04]  /*1940*/  ISETP.GT.U32.AND P0, PT, R8, 0xfd, PT ;  /* 0x000000fd0800780c */ /* 0x000fc80003f04070 */
[----:B------:R-:W-:-:S13]  /*1950*/  ISETP.GT.U32.OR P0, PT, R7, 0xfd, P0 ;  /* 0x000000fd0700780c */ /* 0x000fda0000704470 */
[----:B------:R-:W-:Y:S01]  /*1960*/  @!P0 IMAD.MOV.U32 R5, RZ, RZ, RZ ;  /* 0x000000ffff058224 */ /* 0x000fe200078e00ff */
[----:B------:R-:W-:Y:S06]  /*1970*/  @!P0 BRA `(.L_x_31) ;  /* 0x0000000000608947 */ /* 0x000fec0003800000 */
[----:B------:R-:W-:Y:S01]  /*1980*/  FSETP.GTU.FTZ.AND P0, PT, |R3|, +INF , PT ;  /* 0x7f8000000300780b */ /* 0x000fe20003f1c200 */
[----:B------:R-:W-:Y:S01]  /*1990*/  IMAD.MOV.U32 R0, RZ, RZ, R11 ;  /* 0x000000ffff007224 */ /* 0x000fe200078e000b */
[----:B------:R-:W-:-:S04]  /*19a0*/  FSETP.GTU.FTZ.AND P1, PT, |R11|, +INF , PT ;  /* 0x7f8000000b00780b */ /* 0x000fc80003f3c200 */
[----:B------:R-:W-:-:S13]  /*19b0*/  PLOP3.LUT P0, PT, P0, P1, PT, 0xf8, 0x8f ;  /* 0x00000000008f781c */ /* 0x000fda0000703f70 */
[----:B------:R-:W-:Y:S05]  /*19c0*/  @P0 BRA `(.L_x_32) ;  /* 0x00000004004c0947 */ /* 0x000fea0003800000 */
[----:B------:R-:W-:-:S13]  /*19d0*/  LOP3.LUT P0, RZ, R4, 0x7fffffff, R3, 0xc8, !PT ;  /* 0x7fffffff04ff7812 */ /* 0x000fda000780c803 */
[----:B------:R-:W-:Y:S05]  /*19e0*/  @!P0 BRA `(.L_x_33) ;  /* 0x00000004003c8947 */ /* 0x000fea0003800000 */
[C---:B------:R-:W-:Y:S02]  /*19f0*/  FSETP.NEU.FTZ.AND P0, PT, |R3|.reuse, +INF , PT ;  /* 0x7f8000000300780b */ /* 0x040fe40003f1d200 */
[----:B------:R-:W-:Y:S02]  /*1a00*/  FSETP.NEU.FTZ.AND P2, PT, |R0|, +INF , PT ;  /* 0x7f8000000000780b */ /* 0x000fe40003f5d200 */
[----:B------:R-:W-:-:S11]  /*1a10*/  FSETP.NEU.FTZ.AND P1, PT, |R3|, +INF , PT ;  /* 0x7f8000000300780b */ /* 0x000fd60003f3d200 */
[----:B------:R-:W-:Y:S05]  /*1a20*/  @!P2 BRA !P0, `(.L_x_33) ;  /* 0x00000004002ca947 */ /* 0x000fea0004000000 */
[----:B------:R-:W-:-:S04]  /*1a30*/  LOP3.LUT P0, RZ, R3, 0x7fffffff, RZ, 0xc0, !PT ;  /* 0x7fffffff03ff7812 */ /* 0x000fc8000780c0ff */
[----:B------:R-:W-:-:S13]  /*1a40*/  PLOP3.LUT P0, PT, P2, P0, PT, 0x2f, 0xf2 ;  /* 0x0000000000f2781c */ /* 0x000fda0001700577 */
[----:B------:R-:W-:Y:S05]  /*1a50*/  @P0 BRA `(.L_x_34) ;  /* 0x0000000400180947 */ /* 0x000fea0003800000 */
[----:B------:R-:W-:-:S04]  /*1a60*/  LOP3.LUT P0, RZ, R4, 0x7fffffff, RZ, 0xc0, !PT ;  /* 0x7fffffff04ff7812 */ /* 0x000fc8000780c0ff */
[----:B------:R-:W-:-:S13]  /*1a70*/  PLOP3.LUT P0, PT, P1, P0, PT, 0x2f, 0xf2 ;  /* 0x0000000000f2781c */ /* 0x000fda0000f00577 */
[----:B------:R-:W-:Y:S05]  /*1a80*/  @P0 BRA `(.L_x_35) ;  /* 0x0000000400000947 */ /* 0x000fea0003800000 */
[----:B------:R-:W-:Y:S02]  /*1a90*/  ISETP.GE.AND P0, PT, R7, RZ, PT ;  /* 0x000000ff0700720c */ /* 0x000fe40003f06270 */
[----:B------:R-:W-:-:S11]  /*1aa0*/  ISETP.GE.AND P1, PT, R8, RZ, PT ;  /* 0x000000ff0800720c */ /* 0x000fd60003f26270 */
[----:B------:R-:W-:Y:S02]  /*1ab0*/  @P0 IMAD.MOV.U32 R5, RZ, RZ, RZ ;  /* 0x000000ffff050224 */ /* 0x000fe400078e00ff */
[----:B------:R-:W-:Y:S01]  /*1ac0*/  @!P0 FFMA R3, R3, 1.84467440737095516160e+19, RZ ;  /* 0x5f80000003038823 */ /* 0x000fe200000000ff */
[----:B------:R-:W-:Y:S02]  /*1ad0*/  @!P0 IMAD.MOV.U32 R5, RZ, RZ, -0x40 ;  /* 0xffffffc0ff058424 */ /* 0x000fe400078e00ff */
[----:B------:R-:W-:Y:S02]  /*1ae0*/  @!P1 FFMA R4, R0, 1.84467440737095516160e+19, RZ ;  /* 0x5f80000000049823 */ /* 0x000fe400000000ff */
[----:B------:R-:W-:-:S07]  /*1af0*/  @!P1 VIADD R5, R5, 0x40 ;  /* 0x0000004005059836 */ /* 0x000fce0000000000 */
.L_x_31:
[----:B------:R-:W-:Y:S01]  /*1b00*/  LEA R7, R13, 0xc0800000, 0x17 ;  /* 0xc08000000d077811 */ /* 0x000fe200078eb8ff */
[----:B------:R-:W-:Y:S01]  /*1b10*/  VIADD R2, R2, 0xffffff81 ;  /* 0xffffff8102027836 */ /* 0x000fe20000000000 */
[----:B------:R-:W-:Y:S03]  /*1b20*/  BSSY.RECONVERGENT B2, `(.L_x_36) ;  /* 0x0000035000027945 */ /* 0x000fe60003800200 */
[----:B------:R-:W-:Y:S02]  /*1b30*/  IMAD.IADD R7, R4, 0x1, -R7 ;  /* 0x0000000104077824 */ /* 0x000fe400078e0a07 */
[C---:B------:R-:W-:Y:S01]  /*1b40*/  IMAD R0, R2.reuse, -0x800000, R3 ;  /* 0xff80000002007824 */ /* 0x040fe200078e0203 */
[----:B------:R-:W-:Y:S01]  /*1b50*/  IADD3 R2, PT, PT, R2, 0x7f, -R13 ;  /* 0x0000007f02027810 */ /* 0x000fe20007ffe80d */
[----:B------:R-:W0:Y:S01]  /*1b60*/  MUFU.RCP R4, R7 ;  /* 0x0000000700047308 */ /* 0x000e220000001000 */
[----:B------:R-:W-:-:S02]  /*1b70*/  FADD.FTZ R9, -R7, -RZ ;  /* 0x800000ff07097221 */ /* 0x000fc40000010100 */
[----:B------:R-:W-:Y:S02]  /*1b80*/  IADD3 R2, PT, PT, R2, R5, RZ ;  /* 0x0000000502027210 */ /* 0x000fe40007ffe0ff */
[----:B0-----:R-:W-:-:S04]  /*1b90*/  FFMA R11, R4, R9, 1 ;  /* 0x3f800000040b7423 */ /* 0x001fc80000000009 */
[----:B------:R-:W-:-:S04]  /*1ba0*/  FFMA R8, R4, R11, R4 ;  /* 0x0000000b04087223 */ /* 0x000fc80000000004 */
[----:B------:R-:W-:-:S04]  /*1bb0*/  FFMA R3, R0, R8, RZ ;  /* 0x0000000800037223 */ /* 0x000fc800000000ff */
[----:B------:R-:W-:-:S04]  /*1bc0*/  FFMA R4, R9, R3, R0 ;  /* 0x0000000309047223 */ /* 0x000fc80000000000 */
[----:B------:R-:W-:-:S04]  /*1bd0*/  FFMA R11, R8, R4, R3 ;  /* 0x00000004080b7223 */ /* 0x000fc80000000003 */
[----:B------:R-:W-:-:S04]  /*1be0*/  FFMA R4, R9, R11, R0 ;  /* 0x0000000b09047223 */ /* 0x000fc80000000000 */
[----:B------:R-:W-:-:S05]  /*1bf0*/  FFMA R3, R8, R4, R11 ;  /* 0x0000000408037223 */ /* 0x000fca000000000b */
[----:B------:R-:W-:-:S04]  /*1c00*/  SHF.R.U32.HI R0, RZ, 0x17, R3 ;  /* 0x00000017ff007819 */ /* 0x000fc80000011603 */
[----:B------:R-:W-:-:S05]  /*1c10*/  LOP3.LUT R0, R0, 0xff, RZ, 0xc0, !PT ;  /* 0x000000ff00007812 */ /* 0x000fca00078ec0ff */
[----:B------:R-:W-:-:S04]  /*1c20*/  IMAD.IADD R9, R0, 0x1, R2 ;  /* 0x0000000100097824 */ /* 0x000fc800078e0202 */
[----:B------:R-:W-:-:S05]  /*1c30*/  VIADD R0, R9, 0xffffffff ;  /* 0xffffffff09007836 */ /* 0x000fca0000000000 */
[----:B------:R-:W-:-:S13]  /*1c40*/  ISETP.GE.U32.AND P0, PT, R0, 0xfe, PT ;  /* 0x000000fe0000780c */ /* 0x000fda0003f06070 */
[----:B------:R-:W-:Y:S05]  /*1c50*/  @!P0 BRA `(.L_x_37) ;  /* 0x0000000000808947 */ /* 0x000fea0003800000 */
[----:B------:R-:W-:-:S13]  /*1c60*/  ISETP.GT.AND P0, PT, R9, 0xfe, PT ;  /* 0x000000fe0900780c */ /* 0x000fda0003f04270 */
[----:B------:R-:W-:Y:S05]  /*1c70*/  @P0 BRA `(.L_x_38) ;  /* 0x00000000006c0947 */ /* 0x000fea0003800000 */
[----:B------:R-:W-:-:S13]  /*1c80*/  ISETP.GE.AND P0, PT, R9, 0x1, PT ;  /* 0x000000010900780c */ /* 0x000fda0003f06270 */
[----:B------:R-:W-:Y:S05]  /*1c90*/  @P0 BRA `(.L_x_39) ;  /* 0x0000000000740947 */ /* 0x000fea0003800000 */
[----:B------:R-:W-:Y:S02]  /*1ca0*/  ISETP.GE.AND P0, PT, R9, -0x18, PT ;  /* 0xffffffe80900780c */ /* 0x000fe40003f06270 */
[----:B------:R-:W-:-:S11]  /*1cb0*/  LOP3.LUT R3, R3, 0x80000000, RZ, 0xc0, !PT ;  /* 0x8000000003037812 */ /* 0x000fd600078ec0ff */
[----:B------:R-:W-:Y:S05]  /*1cc0*/  @!P0 BRA `(.L_x_39) ;  /* 0x0000000000688947 */ /* 0x000fea0003800000 */
[CCC-:B------:R-:W-:Y:S01]  /*1cd0*/  FFMA.RZ R0, R8.reuse, R4.reuse, R11.reuse ;  /* 0x0000000408007223 */ /* 0x1c0fe2000000c00b */
[C---:B------:R-:W-:Y:S02]  /*1ce0*/  VIADD R7, R9.reuse, 0x20 ;  /* 0x0000002009077836 */ /* 0x040fe40000000000 */
[-CC-:B------:R-:W-:Y:S01]  /*1cf0*/  FFMA.RM R5, R8, R4.reuse, R11.reuse ;  /* 0x0000000408057223 */ /* 0x180fe2000000400b */
[C---:B------:R-:W-:Y:S02]  /*1d00*/  ISETP.NE.AND P2, PT, R9.reuse, RZ, PT ;  /* 0x000000ff0900720c */ /* 0x040fe40003f45270 */
[----:B------:R-:W-:Y:S01]  /*1d10*/  LOP3.LUT R2, R0, 0x7fffff, RZ, 0xc0, !PT ;  /* 0x007fffff00027812 */ /* 0x000fe200078ec0ff */
[----:B------:R-:W-:Y:S01]  /*1d20*/  FFMA.RP R0, R8, R4, R11 ;  /* 0x0000000408007223 */ /* 0x000fe2000000800b */
[----:B------:R-:W-:Y:S01]  /*1d30*/  IMAD.MOV R4, RZ, RZ, -R9 ;  /* 0x000000ffff047224 */ /* 0x000fe200078e0a09 */
[----:B------:R-:W-:Y:S02]  /*1d40*/  ISETP.NE.AND P1, PT, R9, RZ, PT ;  /* 0x000000ff0900720c */ /* 0x000fe40003f25270 */
[----:B------:R-:W-:-:S02]  /*1d50*/  LOP3.LUT R2, R2, 0x800000, RZ, 0xfc, !PT ;  /* 0x0080000002027812 */ /* 0x000fc400078efcff */
[----:B------:R-:W-:Y:S02]  /*1d60*/  FSETP.NEU.FTZ.AND P0, PT, R0, R5, PT ;  /* 0x000000050000720b */ /* 0x000fe40003f1d000 */
[----:B------:R-:W-:Y:S02]  /*1d70*/  SHF.L.U32 R7, R2, R7, RZ ;  /* 0x0000000702077219 */ /* 0x000fe400000006ff */
[----:B------:R-:W-:Y:S02]  /*1d80*/  SEL R5, R4, RZ, P2 ;  /* 0x000000ff04057207 */ /* 0x000fe40001000000 */
[----:B------:R-:W-:Y:S02]  /*1d90*/  ISETP.NE.AND P1, PT, R7, RZ, P1 ;  /* 0x000000ff0700720c */ /* 0x000fe40000f25270 */
[----:B------:R-:W-:Y:S02]  /*1da0*/  SHF.R.U32.HI R5, RZ, R5, R2 ;  /* 0x00000005ff057219 */ /* 0x000fe40000011602 */
[----:B------:R-:W-:-:S02]  /*1db0*/  PLOP3.LUT P0, PT, P0, P1, PT, 0xf8, 0x8f ;  /* 0x00000000008f781c */ /* 0x000fc40000703f70 */
[----:B------:R-:W-:Y:S02]  /*1dc0*/  SHF.R.U32.HI R7, RZ, 0x1, R5 ;  /* 0x00000001ff077819 */ /* 0x000fe40000011605 */
[----:B------:R-:W-:-:S04]  /*1dd0*/  SEL R0, RZ, 0x1, !P0 ;  /* 0x00000001ff007807 */ /* 0x000fc80004000000 */
[----:B------:R-:W-:-:S04]  /*1de0*/  LOP3.LUT R0, R0, 0x1, R7, 0xf8, !PT ;  /* 0x0000000100007812 */ /* 0x000fc800078ef807 */
[----:B------:R-:W-:-:S05]  /*1df0*/  LOP3.LUT R0, R0, R5, RZ, 0xc0, !PT ;  /* 0x0000000500007212 */ /* 0x000fca00078ec0ff */
[----:B------:R-:W-:-:S05]  /*1e00*/  IMAD.IADD R0, R7, 0x1, R0 ;  /* 0x0000000107007824 */ /* 0x000fca00078e0200 */
[----:B------:R-:W-:Y:S01]  /*1e10*/  LOP3.LUT R3, R0, R3, RZ, 0xfc, !PT ;  /* 0x0000000300037212 */ /* 0x000fe200078efcff */
[----:B------:R-:W-:Y:S06]  /*1e20*/  BRA `(.L_x_39) ;  /* 0x0000000000107947 */ /* 0x000fec0003800000 */
.L_x_38:
[----:B------:R-:W-:-:S04]  /*1e30*/  LOP3.LUT R3, R3, 0x80000000, RZ, 0xc0, !PT ;  /* 0x8000000003037812 */ /* 0x000fc800078ec0ff */
[----:B------:R-:W-:Y:S01]  /*1e40*/  LOP3.LUT R3, R3, 0x7f800000, RZ, 0xfc, !PT ;  /* 0x7f80000003037812 */ /* 0x000fe200078efcff */
[----:B------:R-:W-:Y:S06]  /*1e50*/  BRA `(.L_x_39) ;  /* 0x0000000000047947 */ /* 0x000fec0003800000 */
.L_x_37:
[----:B------:R-:W-:-:S07]  /*1e60*/  IMAD R3, R2, 0x800000, R3 ;  /* 0x0080000002037824 */ /* 0x000fce00078e0203 */
.L_x_39:
[----:B------:R-:W-:Y:S05]  /*1e70*/  BSYNC.RECONVERGENT B2 ;  /* 0x0000000000027941 */ /* 0x000fea0003800200 */
.L_x_36:
[----:B------:R-:W-:Y:S05]  /*1e80*/  BRA `(.L_x_40) ;  /* 0x0000000000207947 */ /* 0x000fea0003800000 */
.L_x_35:
[----:B------:R-:W-:-:S04]  /*1e90*/  LOP3.LUT R3, R4, 0x80000000, R3, 0x48, !PT ;  /* 0x8000000004037812 */ /* 0x000fc800078e4803 */
[----:B------:R-:W-:Y:S01]  /*1ea0*/  LOP3.LUT R3, R3, 0x7f800000, RZ, 0xfc, !PT ;  /* 0x7f80000003037812 */ /* 0x000fe200078efcff */
[----:B------:R-:W-:Y:S06]  /*1eb0*/  BRA `(.L_x_40) ;  /* 0x0000000000147947 */ /* 0x000fec0003800000 */
.L_x_34:
[----:B------:R-:W-:Y:S01]  /*1ec0*/  LOP3.LUT R3, R4, 0x80000000, R3, 0x48, !PT ;  /* 0x8000000004037812 */ /* 0x000fe200078e4803 */
[----:B------:R-:W-:Y:S06]  /*1ed0*/  BRA `(.L_x_40) ;  /* 0x00000000000c7947 */ /* 0x000fec0003800000 */
.L_x_33:
[----:B------:R-:W0:Y:S01]  /*1ee0*/  MUFU.RSQ R3, -QNAN ;  /* 0xffc0000000037908 */ /* 0x000e220000001400 */
[----:B------:R-:W-:Y:S05]  /*1ef0*/  BRA `(.L_x_40) ;  /* 0x0000000000047947 */ /* 0x000fea0003800000 */
.L_x_32:
[----:B------:R-:W-:-:S07]  /*1f00*/  FADD.FTZ R3, R3, R0 ;  /* 0x0000000003037221 */ /* 0x000fce0000010000 */
.L_x_40:
[----:B------:R-:W-:Y:S05]  /*1f10*/  BSYNC.RECONVERGENT B1 ;  /* 0x0000000000017941 */ /* 0x000fea0003800200 */
.L_x_30:
[----:B0-----:R-:W-:Y:S01]  /*1f20*/  MOV R0, R3 ;  /* 0x0000000300007202 */ /* 0x001fe20000000f00 */
[----:B------:R-:W-:Y:S02]  /*1f30*/  IMAD.MOV.U32 R2, RZ, RZ, R6 ;  /* 0x000000ffff027224 */ /* 0x000fe400078e0006 */
[----:B------:R-:W-:-:S04]  /*1f40*/  IMAD.MOV.U32 R3, RZ, RZ, 0x0 ;  /* 0x00000000ff037424 */ /* 0x000fc800078e00ff */
[----:B------:R-:W-:Y:S05]  /*1f50*/  RET.REL.NODEC R2 `(PBF_2) ;  /* 0xffffffe002287950 */ /* 0x000fea0003c3ffff */
        .type           $PBF_2$__internal_accurate_pow,@function
        .size           $PBF_2$__internal_accurate_pow,(.L_x_46 - $PBF_2$__internal_accurate_pow)
$PBF_2$__internal_accurate_pow:
[----:B------:R-:W-:Y:S01]  /*1f60*/  ISETP.GT.U32.AND P5, PT, R50, 0xfffff, PT ;  /* 0x000fffff3200780c */ /* 0x000fe20003fa4070 */
[----:B------:R-:W-:Y:S01]  /*1f70*/  IMAD.MOV.U32 R24, RZ, RZ, R26 ;  /* 0x000000ffff187224 */ /* 0x000fe200078e001a */
[----:B------:R-:W-:Y:S01]  /*1f80*/  UMOV UR6, 0x7d2cafe2 ;  /* 0x7d2cafe200067882 */ /* 0x000fe20000000000 */
[--C-:B------:R-:W-:Y:S01]  /*1f90*/  IMAD.MOV.U32 R25, RZ, RZ, R50.reuse ;  /* 0x000000ffff197224 */ /* 0x100fe200078e0032 */
[----:B------:R-:W-:Y:S01]  /*1fa0*/  UMOV UR7, 0x3eb0f5ff ;  /* 0x3eb0f5ff00077882 */ /* 0x000fe20000000000 */
[--C-:B------:R-:W-:Y:S01]  /*1fb0*/  IMAD.MOV.U32 R27, RZ, RZ, R50.reuse ;  /* 0x000000ffff1b7224 */ /* 0x100fe200078e0032 */
[----:B------:R-:W-:Y:S01]  /*1fc0*/  SHF.R.U32.HI R50, RZ, 0x14, R50 ;  /* 0x00000014ff327819 */ /* 0x000fe20000011632 */
[----:B------:R-:W-:Y:S01]  /*1fd0*/  IMAD.MOV.U32 R30, RZ, RZ, 0x41ad3b5a ;  /* 0x41ad3b5aff1e7424 */ /* 0x000fe200078e00ff */
[----:B------:R-:W-:Y:S01]  /*1fe0*/  UMOV UR8, 0x3b39803f ;  /* 0x3b39803f00087882 */ /* 0x000fe20000000000 */
[----:B------:R-:W-:Y:S01]  /*1ff0*/  IMAD.MOV.U32 R31, RZ, RZ, 0x3ed0f5d2 ;  /* 0x3ed0f5d2ff1f7424 */ /* 0x000fe200078e00ff */
[----:B------:R-:W-:-:S03]  /*2000*/  UMOV UR9, 0x3c7abc9e ;  /* 0x3c7abc9e00097882 */ /* 0x000fc60000000000 */
[----:B------:R-:W-:-:S10]  /*2010*/  @!P5 DMUL R24, R24, 1.80143985094819840000e+16 ;  /* 0x435000001818d828 */ /* 0x000fd40000000000 */
[----:B------:R-:W-:Y:S01]  /*2020*/  @!P5 IMAD.MOV.U32 R27, RZ, RZ, R25 ;  /* 0x000000ffff1bd224 */ /* 0x000fe200078e0019 */
[----:B------:R-:W-:Y:S02]  /*2030*/  @!P5 MOV R26, R24 ;  /* 0x00000018001ad202 */ /* 0x000fe40000000f00 */
[----:B------:R-:W-:Y:S02]  /*2040*/  @!P5 LEA.HI R50, R25, 0xffffffca, RZ, 0xc ;  /* 0xffffffca1932d811 */ /* 0x000fe400078f60ff */
[----:B------:R-:W-:Y:S01]  /*2050*/  LOP3.LUT R27, R27, 0x800fffff, RZ, 0xc0, !PT ;  /* 0x800fffff1b1b7812 */ /* 0x000fe200078ec0ff */
[----:B------:R-:W-:Y:S02]  /*2060*/  IMAD.MOV.U32 R28, RZ, RZ, R26 ;  /* 0x000000ffff1c7224 */ /* 0x000fe400078e001a */
[----:B------:R-:W-:Y:S01]  /*2070*/  IMAD.MOV.U32 R26, RZ, RZ, RZ ;  /* 0x000000ffff1a7224 */ /* 0x000fe200078e00ff */
[----:B------:R-:W-:Y:S01]  /*2080*/  LOP3.LUT R29, R27, 0x3ff00000, RZ, 0xfc, !PT ;  /* 0x3ff000001b1d7812 */ /* 0x000fe200078efcff */
[----:B------:R-:W-:-:S03]  /*2090*/  VIADD R24, R50, 0xfffffc01 ;  /* 0xfffffc0132187836 */ /* 0x000fc60000000000 */
[----:B------:R-:W-:-:S13]  /*20a0*/  ISETP.GE.U32.AND P6, PT, R29, 0x3ff6a09f, PT ;  /* 0x3ff6a09f1d00780c */ /* 0x000fda0003fc6070 */
[----:B------:R-:W-:Y:S02]  /*20b0*/  @P6 VIADD R27, R29, 0xfff00000 ;  /* 0xfff000001d1b6836 */ /* 0x000fe40000000000 */
[----:B------:R-:W-:Y:S02]  /*20c0*/  @P6 VIADD R24, R50, 0xfffffc02 ;  /* 0xfffffc0232186836 */ /* 0x000fe40000000000 */
[----:B------:R-:W-:-:S06]  /*20d0*/  @P6 IMAD.MOV.U32 R29, RZ, RZ, R27 ;  /* 0x000000ffff1d6224 */ /* 0x000fcc00078e001b */
[C---:B------:R-:W-:Y:S02]  /*20e0*/  DADD R32, R28.reuse, 1 ;  /* 0x3ff000001c207429 */ /* 0x040fe40000000000 */
[----:B------:R-:W-:-:S04]  /*20f0*/  DADD R28, R28, -1 ;  /* 0xbff000001c1c7429 */ /* 0x000fc80000000000 */
[----:B------:R-:W0:Y:S02]  /*2100*/  MUFU.RCP64H R27, R33 ;  /* 0x00000021001b7308 */ /* 0x000e240000001800 */
[----:B0-----:R-:W-:-:S08]  /*2110*/  DFMA R32, -R32, R26, 1 ;  /* 0x3ff000002020742b */ /* 0x001fd0000000011a */
[----:B------:R-:W-:-:S08]  /*2120*/  DFMA R32, R32, R32, R32 ;  /* 0x000000202020722b */ /* 0x000fd00000000020 */
[----:B------:R-:W-:-:S08]  /*2130*/  DFMA R32, R26, R32, R26 ;  /* 0x000000201a20722b */ /* 0x000fd0000000001a */
[----:B------:R-:W-:-:S08]  /*2140*/  DMUL R26, R28, R32 ;  /* 0x000000201c1a7228 */ /* 0x000fd00000000000 */
[----:B------:R-:W-:-:S08]  /*2150*/  DFMA R26, R28, R32, R26 ;  /* 0x000000201c1a722b */ /* 0x000fd0000000001a */
[----:B------:R-:W-:-:S08]  /*2160*/  DMUL R36, R26, R26 ;  /* 0x0000001a1a247228 */ /* 0x000fd00000000000 */
[----:B------:R-:W-:Y:S01]  /*2170*/  DFMA R30, R36, UR6, R30 ;  /* 0x00000006241e7c2b */ /* 0x000fe2000800001e */
[----:B------:R-:W-:Y:S01]  /*2180*/  UMOV UR6, 0x75488a3f ;  /* 0x75488a3f00067882 */ /* 0x000fe20000000000 */
[----:B------:R-:W-:-:S06]  /*2190*/  UMOV UR7, 0x3ef3b20a ;  /* 0x3ef3b20a00077882 */ /* 0x000fcc0000000000 */
[----:B------:R-:W-:Y:S01]  /*21a0*/  DFMA R34, R36, R30, UR6 ;  /* 0x0000000624227e2b */ /* 0x000fe2000800001e */
[----:B------:R-:W-:Y:S01]  /*21b0*/  UMOV UR6, 0xe4faecd5 ;  /* 0xe4faecd500067882 */ /* 0x000fe20000000000 */
[----:B------:R-:W-:Y:S01]  /*21c0*/  UMOV UR7, 0x3f1745cd ;  /* 0x3f1745cd00077882 */ /* 0x000fe20000000000 */
[----:B------:R-:W-:-:S05]  /*21d0*/  DADD R30, R28, -R26 ;  /* 0x000000001c1e7229 */ /* 0x000fca000000081a */
[----:B------:R-:W-:Y:S01]  /*21e0*/  DFMA R34, R36, R34, UR6 ;  /* 0x0000000624227e2b */ /* 0x000fe20008000022 */
[----:B------:R-:W-:Y:S01]  /*21f0*/  UMOV UR6, 0x258a578b ;  /* 0x258a578b00067882 */ /* 0x000fe20000000000 */
[----:B------:R-:W-:Y:S01]  /*2200*/  UMOV UR7, 0x3f3c71c7 ;  /* 0x3f3c71c700077882 */ /* 0x000fe20000000000 */
[----:B------:R-:W-:-:S05]  /*2210*/  DADD R30, R30, R30 ;  /* 0x000000001e1e7229 */ /* 0x000fca000000001e */
[----:B------:R-:W-:Y:S01]  /*2220*/  DFMA R34, R36, R34, UR6 ;  /* 0x0000000624227e2b */ /* 0x000fe20008000022 */
[----:B------:R-:W-:Y:S01]  /*2230*/  UMOV UR6, 0x9242b910 ;  /* 0x9242b91000067882 */ /* 0x000fe20000000000 */
[----:B------:R-:W-:Y:S01]  /*2240*/  UMOV UR7, 0x3f624924 ;  /* 0x3f62492400077882 */ /* 0x000fe20000000000 */
[----:B------:R-:W-:-:S05]  /*2250*/  DFMA R30, R28, -R26, R30 ;  /* 0x8000001a1c1e722b */ /* 0x000fca000000001e */
[----:B------:R-:W-:Y:S01]  /*2260*/  DFMA R34, R36, R34, UR6 ;  /* 0x0000000624227e2b */ /* 0x000fe20008000022 */
[----:B------:R-:W-:Y:S01]  /*2270*/  UMOV UR6, 0x99999dfb ;  /* 0x99999dfb00067882 */ /* 0x000fe20000000000 */
[----:B------:R-:W-:Y:S01]  /*2280*/  UMOV UR7, 0x3f899999 ;  /* 0x3f89999900077882 */ /* 0x000fe20000000000 */
[----:B------:R-:W-:Y:S02]  /*2290*/  DMUL R30, R32, R30 ;  /* 0x0000001e201e7228 */ /* 0x000fe40000000000 */
[----:B------:R-:W-:-:S03]  /*22a0*/  DMUL R32, R26, R26 ;  /* 0x0000001a1a207228 */ /* 0x000fc60000000000 */
[----:B------:R-:W-:Y:S01]  /*22b0*/  DFMA R34, R36, R34, UR6 ;  /* 0x0000000624227e2b */ /* 0x000fe20008000022 */
[----:B------:R-:W-:Y:S01]  /*22c0*/  UMOV UR6, 0x55555555 ;  /* 0x5555555500067882 */ /* 0x000fe20000000000 */
[----:B------:R-:W-:-:S06]  /*22d0*/  UMOV UR7, 0x3fb55555 ;  /* 0x3fb5555500077882 */ /* 0x000fcc0000000000 */
[----:B------:R-:W-:-:S08]  /*22e0*/  DFMA R28, R36, R34, UR6 ;  /* 0x00000006241c7e2b */ /* 0x000fd00008000022 */
[----:B------:R-:W-:Y:S01]  /*22f0*/  DADD R38, -R28, UR6 ;  /* 0x000000061c267e29 */ /* 0x000fe20008000100 */
[----:B------:R-:W-:Y:S01]  /*2300*/  UMOV UR6, 0xb9e7b0 ;  /* 0x00b9e7b000067882 */ /* 0x000fe20000000000 */
[----:B------:R-:W-:-:S06]  /*2310*/  UMOV UR7, 0x3c46a4cb ;  /* 0x3c46a4cb00077882 */ /* 0x000fcc0000000000 */
[----:B------:R-:W-:Y:S02]  /*2320*/  DFMA R38, R36, R34, R38 ;  /* 0x000000222426722b */ /* 0x000fe40000000026 */
[----:B------:R-:W-:Y:S01]  /*2330*/  DFMA R36, R26, R26, -R32 ;  /* 0x0000001a1a24722b */ /* 0x000fe20000000820 */
[----:B------:R-:W-:Y:S01]  /*2340*/  IADD3 R35, PT, PT, R31, 0x100000, RZ ;  /* 0x001000001f237810 */ /* 0x000fe20007ffe0ff */
[----:B------:R-:W-:-:S04]  /*2350*/  IMAD.MOV.U32 R34, RZ, RZ, R30 ;  /* 0x000000ffff227224 */ /* 0x000fc800078e001e */
[----:B------:R-:W-:Y:S01]  /*2360*/  DADD R38, R38, -UR6 ;  /* 0x8000000626267e29 */ /* 0x000fe20008000000 */
[----:B------:R-:W-:Y:S01]  /*2370*/  UMOV UR6, 0x80000000 ;  /* 0x8000000000067882 */ /* 0x000fe20000000000 */
[C---:B------:R-:W-:Y:S01]  /*2380*/  DFMA R34, R26.reuse, R34, R36 ;  /* 0x000000221a22722b */ /* 0x040fe20000000024 */
[----:B------:R-:W-:Y:S01]  /*2390*/  UMOV UR7, 0x43300000 ;  /* 0x4330000000077882 */ /* 0x000fe20000000000 */
[----:B------:R-:W-:-:S08]  /*23a0*/  DMUL R36, R26, R32 ;  /* 0x000000201a247228 */ /* 0x000fd00000000000 */
[----:B------:R-:W-:-:S08]  /*23b0*/  DFMA R40, R26, R32, -R36 ;  /* 0x000000201a28722b */ /* 0x000fd00000000824 */
[----:B------:R-:W-:Y:S02]  /*23c0*/  DFMA R40, R30, R32, R40 ;  /* 0x000000201e28722b */ /* 0x000fe40000000028 */
[----:B------:R-:W-:-:S06]  /*23d0*/  DADD R32, R28, R38 ;  /* 0x000000001c207229 */ /* 0x000fcc0000000026 */
[----:B------:R-:W-:Y:S02]  /*23e0*/  DFMA R34, R26, R34, R40 ;  /* 0x000000221a22722b */ /* 0x000fe40000000028 */
[----:B------:R-:W-:-:S08]  /*23f0*/  DADD R28, R28, -R32 ;  /* 0x000000001c1c7229 */ /* 0x000fd00000000820 */
[----:B------:R-:W-:Y:S02]  /*2400*/  DADD R40, R38, R28 ;  /* 0x0000000026287229 */ /* 0x000fe4000000001c */
[----:B------:R-:W-:-:S08]  /*2410*/  DMUL R38, R32, R36 ;  /* 0x0000002420267228 */ /* 0x000fd00000000000 */
[----:B------:R-:W-:-:S08]  /*2420*/  DFMA R28, R32, R36, -R38 ;  /* 0x00000024201c722b */ /* 0x000fd00000000826 */
[----:B------:R-:W-:-:S08]  /*2430*/  DFMA R28, R32, R34, R28 ;  /* 0x00000022201c722b */ /* 0x000fd0000000001c */
[----:B------:R-:W-:-:S08]  /*2440*/  DFMA R40, R40, R36, R28 ;  /* 0x000000242828722b */ /* 0x000fd0000000001c */
[----:B------:R-:W-:-:S08]  /*2450*/  DADD R32, R38, R40 ;  /* 0x0000000026207229 */ /* 0x000fd00000000028 */
[--C-:B------:R-:W-:Y:S02]  /*2460*/  DADD R28, R26, R32.reuse ;  /* 0x000000001a1c7229 */ /* 0x100fe40000000020 */
[----:B------:R-:W-:-:S06]  /*2470*/  DADD R38, R38, -R32 ;  /* 0x0000000026267229 */ /* 0x000fcc0000000820 */
[----:B------:R-:W-:Y:S02]  /*2480*/  DADD R26, R26, -R28 ;  /* 0x000000001a1a7229 */ /* 0x000fe4000000081c */
[----:B------:R-:W-:-:S06]  /*2490*/  DADD R38, R40, R38 ;  /* 0x0000000028267229 */ /* 0x000fcc0000000026 */
[----:B------:R-:W-:-:S08]  /*24a0*/  DADD R26, R32, R26 ;  /* 0x00000000201a7229 */ /* 0x000fd0000000001a */
[----:B------:R-:W-:-:S08]  /*24b0*/  DADD R26, R38, R26 ;  /* 0x00000000261a7229 */ /* 0x000fd0000000001a */
[----:B------:R-:W-:Y:S01]  /*24c0*/  DADD R32, R30, R26 ;  /* 0x000000001e207229 */ /* 0x000fe2000000001a */
[----:B------:R-:W-:Y:S01]  /*24d0*/  LOP3.LUT R26, R24, 0x80000000, RZ, 0x3c, !PT ;  /* 0x80000000181a7812 */ /* 0x000fe200078e3cff */
[----:B------:R-:W-:-:S06]  /*24e0*/  IMAD.MOV.U32 R27, RZ, RZ, 0x43300000 ;  /* 0x43300000ff1b7424 */ /* 0x000fcc00078e00ff */
[----:B------:R-:W-:Y:S02]  /*24f0*/  DADD R30, R28, R32 ;  /* 0x000000001c1e7229 */ /* 0x000fe40000000020 */
[----:B------:R-:W-:Y:S01]  /*2500*/  DADD R26, R26, -UR6 ;  /* 0x800000061a1a7e29 */ /* 0x000fe20008000000 */
[----:B------:R-:W-:Y:S01]  /*2510*/  UMOV UR6, 0xfefa39ef ;  /* 0xfefa39ef00067882 */ /* 0x000fe20000000000 */
[----:B------:R-:W-:-:S04]  /*2520*/  UMOV UR7, 0x3fe62e42 ;  /* 0x3fe62e4200077882 */ /* 0x000fc80000000000 */
[--C-:B------:R-:W-:Y:S02]  /*2530*/  DADD R34, R28, -R30.reuse ;  /* 0x000000001c227229 */ /* 0x100fe4000000081e */
[----:B------:R-:W-:-:S06]  /*2540*/  DFMA R24, R26, UR6, R30 ;  /* 0x000000061a187c2b */ /* 0x000fcc000800001e */
[----:B------:R-:W-:Y:S02]  /*2550*/  DADD R34, R32, R34 ;  /* 0x0000000020227229 */ /* 0x000fe40000000022 */
[----:B------:R-:W-:-:S08]  /*2560*/  DFMA R28, R26, -UR6, R24 ;  /* 0x800000061a1c7c2b */ /* 0x000fd00008000018 */
[----:B------:R-:W-:Y:S01]  /*2570*/  DADD R28, -R30, R28 ;  /* 0x000000001e1c7229 */ /* 0x000fe2000000011c */
[----:B------:R-:W-:Y:S02]  /*2580*/  IMAD.MOV.U32 R31, RZ, RZ, R49 ;  /* 0x000000ffff1f7224 */ /* 0x000fe400078e0031 */
[----:B------:R-:W-:-:S03]  /*2590*/  IMAD.MOV.U32 R30, RZ, RZ, R44 ;  /* 0x000000ffff1e7224 */ /* 0x000fc600078e002c */
[----:B------:R-:W-:Y:S02]  /*25a0*/  LOP3.LUT R33, R31, 0xff0fffff, RZ, 0xc0, !PT ;  /* 0xff0fffff1f217812 */ /* 0x000fe400078ec0ff */
[----:B------:R-:W-:Y:S01]  /*25b0*/  DADD R28, R34, -R28 ;  /* 0x00000000221c7229 */ /* 0x000fe2000000081c */
[----:B------:R-:W-:-:S07]  /*25c0*/  IMAD.MOV.U32 R32, RZ, RZ, R30 ;  /* 0x000000ffff207224 */ /* 0x000fce00078e001e */
[----:B------:R-:W-:Y:S01]  /*25d0*/  DFMA R26, R26, UR8, R28 ;  /* 0x000000081a1a7c2b */ /* 0x000fe2000800001c */
[----:B------:R-:W-:-:S04]  /*25e0*/  SHF.L.U32 R28, R31, 0x1, RZ ;  /* 0x000000011f1c7819 */ /* 0x000fc800000006ff */
[----:B------:R-:W-:-:S03]  /*25f0*/  ISETP.GT.U32.AND P5, PT, R28, -0x2000001, PT ;  /* 0xfdffffff1c00780c */ /* 0x000fc60003fa4070 */
[----:B------:R-:W-:Y:S01]  /*2600*/  DADD R28, R24, R26 ;  /* 0x00000000181c7229 */ /* 0x000fe2000000001a */
[----:B------:R-:W-:-:S07]  /*2610*/  SEL R33, R33, R31, P5 ;  /* 0x0000001f21217207 */ /* 0x000fce0002800000 */
[----:B------:R-:W-:Y:S02]  /*2620*/  DADD R24, R24, -R28 ;  /* 0x0000000018187229 */ /* 0x000fe4000000081c */
[----:B------:R-:W-:-:S06]  /*2630*/  DMUL R34, R28, R32 ;  /* 0x000000201c227228 */ /* 0x000fcc0000000000 */
[----:B------:R-:W-:Y:S02]  /*2640*/  DADD R24, R26, R24 ;  /* 0x000000001a187229 */ /* 0x000fe40000000018 */
[----:B------:R-:W-:-:S08]  /*2650*/  DFMA R28, R28, R32, -R34 ;  /* 0x000000201c1c722b */ /* 0x000fd00000000822 */
[----:B------:R-:W-:Y:S01]  /*2660*/  DFMA R32, R24, R32, R28 ;  /* 0x000000201820722b */ /* 0x000fe2000000001c */
[----:B------:R-:W-:Y:S02]  /*2670*/  IMAD.MOV.U32 R24, RZ, RZ, 0x652b82fe ;  /* 0x652b82feff187424 */ /* 0x000fe400078e00ff */
[----:B------:R-:W-:-:S05]  /*2680*/  IMAD.MOV.U32 R25, RZ, RZ, 0x3ff71547 ;  /* 0x3ff71547ff197424 */ /* 0x000fca00078e00ff */
[----:B------:R-:W-:-:S08]  /*2690*/  DADD R26, R34, R32 ;  /* 0x00000000221a7229 */ /* 0x000fd00000000020 */
[----:B------:R-:W-:Y:S02]  /*26a0*/  DFMA R24, R26, R24, 6.75539944105574400000e+15 ;  /* 0x433800001a18742b */ /* 0x000fe40000000018 */
[----:B------:R-:W-:Y:S01]  /*26b0*/  FSETP.GEU.AND P5, PT, |R27|, 4.1917929649353027344, PT ;  /* 0x4086232b1b00780b */ /* 0x000fe20003fae200 */
[----:B------:R-:W-:-:S05]  /*26c0*/  DADD R34, R34, -R26 ;  /* 0x0000000022227229 */ /* 0x000fca000000081a */
[----:B------:R-:W-:-:S03]  /*26d0*/  DADD R28, R24, -6.75539944105574400000e+15 ;  /* 0xc3380000181c7429 */ /* 0x000fc60000000000 */
[----:B------:R-:W-:-:S05]  /*26e0*/  DADD R32, R32, R34 ;  /* 0x0000000020207229 */ /* 0x000fca0000000022 */
[----:B------:R-:W-:Y:S01]  /*26f0*/  DFMA R30, R28, -UR6, R26 ;  /* 0x800000061c1e7c2b */ /* 0x000fe2000800001a */
[----:B------:R-:W-:Y:S01]  /*2700*/  UMOV UR6, 0x3b39803f ;  /* 0x3b39803f00067882 */ /* 0x000fe20000000000 */
[----:B------:R-:W-:-:S06]  /*2710*/  UMOV UR7, 0x3c7abc9e ;  /* 0x3c7abc9e00077882 */ /* 0x000fcc0000000000 */
[----:B------:R-:W-:Y:S01]  /*2720*/  DFMA R30, R28, -UR6, R30 ;  /* 0x800000061c1e7c2b */ /* 0x000fe2000800001e */
[----:B------:R-:W-:Y:S01]  /*2730*/  UMOV UR6, 0x69ce2bdf ;  /* 0x69ce2bdf00067882 */ /* 0x000fe20000000000 */
[----:B------:R-:W-:Y:S01]  /*2740*/  IMAD.MOV.U32 R28, RZ, RZ, -0x35dec16 ;  /* 0xfca213eaff1c7424 */ /* 0x000fe200078e00ff */
[----:B------:R-:W-:Y:S01]  /*2750*/  UMOV UR7, 0x3e5ade15 ;  /* 0x3e5ade1500077882 */ /* 0x000fe20000000000 */
[----:B------:R-:W-:-:S06]  /*2760*/  IMAD.MOV.U32 R29, RZ, RZ, 0x3e928af3 ;  /* 0x3e928af3ff1d7424 */ /* 0x000fcc00078e00ff */
[----:B------:R-:W-:Y:S01]  /*2770*/  DFMA R28, R30, UR6, R28 ;  /* 0x000000061e1c7c2b */ /* 0x000fe2000800001c */
[----:B------:R-:W-:Y:S01]  /*2780*/  UMOV UR6, 0x62401315 ;  /* 0x6240131500067882 */ /* 0x000fe20000000000 */
[----:B------:R-:W-:-:S06]  /*2790*/  UMOV UR7, 0x3ec71dee ;  /* 0x3ec71dee00077882 */ /* 0x000fcc0000000000 */
[----:B------:R-:W-:Y:S01]  /*27a0*/  DFMA R28, R30, R28, UR6 ;  /* 0x000000061e1c7e2b */ /* 0x000fe2000800001c */
        /* <DEDUP_REMOVED lines=20> */
[----:B------:R-:W-:-:S08]  /*28f0*/  DFMA R28, R30, R28, UR6 ;  /* 0x000000061e1c7e2b */ /* 0x000fd0000800001c */
[----:B------:R-:W-:-:S08]  /*2900*/  DFMA R28, R30, R28, 1 ;  /* 0x3ff000001e1c742b */ /* 0x000fd0000000001c */
[----:B------:R-:W-:-:S10]  /*2910*/  DFMA R28, R30, R28, 1 ;  /* 0x3ff000001e1c742b */ /* 0x000fd4000000001c */
[----:B------:R-:W-:Y:S01]  /*2920*/  IMAD R31, R24, 0x100000, R29 ;  /* 0x00100000181f7824 */ /* 0x000fe200078e021d */
[----:B------:R-:W-:Y:S01]  /*2930*/  MOV R30, R28 ;  /* 0x0000001c001e7202 */ /* 0x000fe20000000f00 */
[----:B------:R-:W-:Y:S06]  /*2940*/  @!P5 BRA `(.L_x_41) ;  /* 0x000000000030d947 */ /* 0x000fec0003800000 */
[----:B------:R-:W-:Y:S01]  /*2950*/  FSETP.GEU.AND P6, PT, |R27|, 4.2275390625, PT ;  /* 0x408748001b00780b */ /* 0x000fe20003fce200 */
[C---:B------:R-:W-:Y:S02]  /*2960*/  DADD R30, R26.reuse, +INF ;  /* 0x7ff000001a1e7429 */ /* 0x040fe40000000000 */
[----:B------:R-:W-:-:S08]  /*2970*/  DSETP.GEU.AND P5, PT, R26, RZ, PT ;  /* 0x000000ff1a00722a */ /* 0x000fd00003fae000 */
[----:B------:R-:W-:Y:S02]  /*2980*/  FSEL R30, R30, RZ, P5 ;  /* 0x000000ff1e1e7208 */ /* 0x000fe40002800000 */
[----:B------:R-:W-:Y:S02]  /*2990*/  @!P6 LEA.HI R25, R24, R24, RZ, 0x1 ;  /* 0x000000181819e211 */ /* 0x000fe400078f08ff */
[----:B------:R-:W-:Y:S02]  /*29a0*/  FSEL R31, R31, RZ, P5 ;  /* 0x000000ff1f1f7208 */ /* 0x000fe40002800000 */
[----:B------:R-:W-:-:S05]  /*29b0*/  @!P6 SHF.R.S32.HI R25, RZ, 0x1, R25 ;  /* 0x00000001ff19e819 */ /* 0x000fca0000011419 */
[----:B------:R-:W-:Y:S02]  /*29c0*/  @!P6 IMAD.IADD R24, R24, 0x1, -R25 ;  /* 0x000000011818e824 */ /* 0x000fe400078e0a19 */
[----:B------:R-:W-:-:S03]  /*29d0*/  @!P6 IMAD R29, R25, 0x100000, R29 ;  /* 0x00100000191de824 */ /* 0x000fc600078e021d */
[----:B------:R-:W-:Y:S01]  /*29e0*/  @!P6 LEA R25, R24, 0x3ff00000, 0x14 ;  /* 0x3ff000001819e811 */ /* 0x000fe200078ea0ff */
[----:B------:R-:W-:-:S06]  /*29f0*/  @!P6 IMAD.MOV.U32 R24, RZ, RZ, RZ ;  /* 0x000000ffff18e224 */ /* 0x000fcc00078e00ff */
[----:B------:R-:W-:-:S11]  /*2a00*/  @!P6 DMUL R30, R28, R24 ;  /* 0x000000181c1ee228 */ /* 0x000fd60000000000 */
.L_x_41:
[----:B------:R-:W-:Y:S01]  /*2a10*/  DFMA R32, R32, R30, R30 ;  /* 0x0000001e2020722b */ /* 0x000fe2000000001e */
[----:B------:R-:W-:Y:S01]  /*2a20*/  IMAD.MOV.U32 R24, RZ, RZ, R0 ;  /* 0x000000ffff187224 */ /* 0x000fe200078e0000 */
[----:B------:R-:W-:Y:S01]  /*2a30*/  DSETP.NEU.AND P5, PT, |R30|, +INF , PT ;  /* 0x7ff000001e00742a */ /* 0x000fe20003fad200 */
[----:B------:R-:W-:-:S07]  /*2a40*/  IMAD.MOV.U32 R25, RZ, RZ, 0x0 ;  /* 0x00000000ff197424 */ /* 0x000fce00078e00ff */
[----:B------:R-:W-:Y:S02]  /*2a50*/  FSEL R28, R30, R32, !P5 ;  /* 0x000000201e1c7208 */ /* 0x000fe40006800000 */
[----:B------:R-:W-:Y:S01]  /*2a60*/  FSEL R30, R31, R33, !P5 ;  /* 0x000000211f1e7208 */ /* 0x000fe20006800000 */
[----:B------:R-:W-:Y:S06]  /*2a70*/  RET.REL.NODEC R24 `(PBF_2) ;  /* 0xffffffd418607950 */ /* 0x000fec0003c3ffff */
.L_x_42:
[----:B------:R-:W-:-:S00]  /*2a80*/  BRA `(.L_x_42) ;  /* 0xfffffffc00fc7947 */ /* 0x000fc0000383ffff */
[----:B------:R-:W-:-:S00]  /*2a90*/  NOP ;  /* 0x0000000000007918 */ /* 0x000fc00000000000 */
        /* <DEDUP_REMOVED lines=14> */
.L_x_46:


//--------------------- .nv.shared.reserved.0     --------------------------
	.section	.nv.shared.reserved.0,"aw",@nobits
	.weak		__nv_reservedSMEM_offset_0_alias
	.size		__nv_reservedSMEM_offset_0_alias, 0, 64
	.other		__nv_reservedSMEM_offset_0_alias,@"STO_CUDA_RESERVED_SHARED STV_DEFAULT"
__nv_reservedSMEM_offset_0_alias:
	.zero		0
	.zero		64


//--------------------- .nv.constant0.PBF_2       --------------------------
	.section	.nv.constant0.PBF_2,"a",@progbits
	.sectionflags	@""
	.align	4
.nv.constant0.PBF_2:
	.zero		920


//--------------------- SYMBOLS --------------------------

	.type		.nv.reservedSmem.offset0,@object
	.size		.nv.reservedSmem.offset0,0x4
